	.target	sm_100a

	.elftype	@"ET_EXEC"


//--------------------- .note.nv.tkinfo           --------------------------
	.section	.note.nv.tkinfo,"",@"SHT_NOTE"
	.sectionflags	@"SHF_NOTE_NV_TKINFO"
	.tkinfo
        /*0018*/ 	.word	0x00000002
        /*0030*/ 	.string	""
        /*0030*/ 	.string	"ptxas"
        /*0030*/ 	.string	"Cuda compilation tools, release 13.0, V13.0.88"
        /*0030*/ 	.string	"Build cuda_13.0.r13.0/compiler.36424714_0"
        /*0030*/ 	.string	"-arch sm_100a -m 64 "



//--------------------- .note.nv.cuinfo           --------------------------
	.section	.note.nv.cuinfo,"",@"SHT_NOTE"
	.sectionflags	@"SHF_NOTE_NV_CUINFO"
        /*0018*/ 	.short	0x0002
        /*001a*/ 	.short	0x0064
        /*001c*/ 	.short	0x0082
	.zero		2


//--------------------- .nv.info                  --------------------------
	.section	.nv.info,"",@"SHT_CUDA_INFO"
	.align	4


	//----- nvinfo : EIATTR_REGCOUNT
	.align		4
        /*0000*/ 	.byte	0x04, 0x2f
        /*0002*/ 	.short	(.L_20 - .L_19)
	.align		4
.L_19:
        /*0004*/ 	.word	index@(_ZN7cutlass13device_kernelINS_4gemm6kernel13GemmUniversalIN4cute5tupleIJiiiiEEENS1_10collective13CollectiveMmaINS1_35MainloopSm100TmaUmmaWarpSpecializedILi2ELi2ELi4ENS5_IJNS4_1CILi2EEENSA_ILi1EEESC_EEEEENS5_IJNSA_ILi64EEENSA_ILi256EEESG_EEENS_12float_e4m3_tENS5_IJlSC_lEEESI_SJ_NS4_8TiledMMAINS4_8MMA_AtomIJNS4_10MMA_TraitsINS4_19SM100_MMA_F8F6F4_SSEJSI_SI_fSF_SG_NS4_17integral_constantINS4_4UMMA5MajorELSQ_0EEESR_NSO_INSP_7ScaleInELSS_0EEEST_EEEEEENS4_6LayoutINS5_IJSC_SC_SC_EEENS5_IJNSA_ILi0EEESY_SY_EEEEENS5_IJNS4_10UnderscoreES11_S11_EEEEENS4_13SM90_TMA_LOADENS4_14ComposedLayoutINS4_7SwizzleILi3ELi4ELi3EEENS4_18smem_ptr_flag_bitsILi8EEENSW_INS5_IJNSA_ILi8EEENSA_ILi128EEEEEENS5_IJS1B_SC_EEEEEEEvNS4_8identityENS4_23SM90_TMA_LOAD_MULTICASTES1F_vS1G_EENS_8epilogue10collective18CollectiveEpilogueINS1J_23Sm100TmaWarpSpecializedILi4ELi2ELi32ELb0ELb0EEEJSH_NS5_IJNSW_ISF_SC_EES1O_EEESI_SJ_SI_SJ_NS1J_6fusion15FusionCallbacksIS1N_NS1Q_17LinearCombinationISI_fSI_fLNS_15FloatRoundStyleE2EEESH_S1P_JEEENS4_5SM1004TMEM4LOAD26SM100_TMEM_LOAD_16dp32b32xES14_NS15_INS16_ILi2ELi4ELi3EEES19_NSW_INS5_IJS1A_SF_EEENS5_IJSF_SC_EEEEEEENS4_39AutoVectorizingCopyWithAssumedAlignmentILi128EEENS4_14SM90_TMA_STOREES24_S26_S26_EEEvvEEEEvNT_6ParamsE)
        /*0008*/ 	.word	0x00000076


	//----- nvinfo : EIATTR_FRAME_SIZE
	.align		4
.L_20:
        /*000c*/ 	.byte	0x04, 0x11
        /*000e*/ 	.short	(.L_22 - .L_21)
	.align		4
.L_21:
        /*0010*/ 	.word	index@($__internal_2_$__cuda_sm10x_tcgen05_guardrail_trap_unallocated_columns_being_dealloced)
        /*0014*/ 	.word	0x00000000


	//----- nvinfo : EIATTR_FRAME_SIZE
	.align		4
.L_22:
        /*0018*/ 	.byte	0x04, 0x11
        /*001a*/ 	.short	(.L_24 - .L_23)
	.align		4
.L_23:
        /*001c*/ 	.word	index@($__internal_1_$__cuda_sm10x_tcgen05_guardrail_trap_phase_invalid_during_alloc)
        /*0020*/ 	.word	0x00000000


	//----- nvinfo : EIATTR_FRAME_SIZE
	.align		4
.L_24:
        /*0024*/ 	.byte	0x04, 0x11
        /*0026*/ 	.short	(.L_26 - .L_25)
	.align		4
.L_25:
        /*0028*/ 	.word	index@($__internal_0_$__cuda_sm10x_tcgen05_guardrail_trap_col_being_dealloced_not_returned_by_alloc)
        /*002c*/ 	.word	0x00000000


	//----- nvinfo : EIATTR_FRAME_SIZE
	.align		4
.L_26:
        /*0030*/ 	.byte	0x04, 0x11
        /*0032*/ 	.short	(.L_28 - .L_27)
	.align		4
.L_27:
        /*0034*/ 	.word	index@(_ZN7cutlass13device_kernelINS_4gemm6kernel13GemmUniversalIN4cute5tupleIJiiiiEEENS1_10collective13CollectiveMmaINS1_35MainloopSm100TmaUmmaWarpSpecializedILi2ELi2ELi4ENS5_IJNS4_1CILi2EEENSA_ILi1EEESC_EEEEENS5_IJNSA_ILi64EEENSA_ILi256EEESG_EEENS_12float_e4m3_tENS5_IJlSC_lEEESI_SJ_NS4_8TiledMMAINS4_8MMA_AtomIJNS4_10MMA_TraitsINS4_19SM100_MMA_F8F6F4_SSEJSI_SI_fSF_SG_NS4_17integral_constantINS4_4UMMA5MajorELSQ_0EEESR_NSO_INSP_7ScaleInELSS_0EEEST_EEEEEENS4_6LayoutINS5_IJSC_SC_SC_EEENS5_IJNSA_ILi0EEESY_SY_EEEEENS5_IJNS4_10UnderscoreES11_S11_EEEEENS4_13SM90_TMA_LOADENS4_14ComposedLayoutINS4_7SwizzleILi3ELi4ELi3EEENS4_18smem_ptr_flag_bitsILi8EEENSW_INS5_IJNSA_ILi8EEENSA_ILi128EEEEEENS5_IJS1B_SC_EEEEEEEvNS4_8identityENS4_23SM90_TMA_LOAD_MULTICASTES1F_vS1G_EENS_8epilogue10collective18CollectiveEpilogueINS1J_23Sm100TmaWarpSpecializedILi4ELi2ELi32ELb0ELb0EEEJSH_NS5_IJNSW_ISF_SC_EES1O_EEESI_SJ_SI_SJ_NS1J_6fusion15FusionCallbacksIS1N_NS1Q_17LinearCombinationISI_fSI_fLNS_15FloatRoundStyleE2EEESH_S1P_JEEENS4_5SM1004TMEM4LOAD26SM100_TMEM_LOAD_16dp32b32xES14_NS15_INS16_ILi2ELi4ELi3EEES19_NSW_INS5_IJS1A_SF_EEENS5_IJSF_SC_EEEEEEENS4_39AutoVectorizingCopyWithAssumedAlignmentILi128EEENS4_14SM90_TMA_STOREES24_S26_S26_EEEvvEEEEvNT_6ParamsE)
        /*0038*/ 	.word	0x00000000


	//----- nvinfo : EIATTR_MIN_STACK_SIZE
	.align		4
.L_28:
        /*003c*/ 	.byte	0x04, 0x12
        /*003e*/ 	.short	(.L_30 - .L_29)
	.align		4
.L_29:
        /*0040*/ 	.word	index@(_ZN7cutlass13device_kernelINS_4gemm6kernel13GemmUniversalIN4cute5tupleIJiiiiEEENS1_10collective13CollectiveMmaINS1_35MainloopSm100TmaUmmaWarpSpecializedILi2ELi2ELi4ENS5_IJNS4_1CILi2EEENSA_ILi1EEESC_EEEEENS5_IJNSA_ILi64EEENSA_ILi256EEESG_EEENS_12float_e4m3_tENS5_IJlSC_lEEESI_SJ_NS4_8TiledMMAINS4_8MMA_AtomIJNS4_10MMA_TraitsINS4_19SM100_MMA_F8F6F4_SSEJSI_SI_fSF_SG_NS4_17integral_constantINS4_4UMMA5MajorELSQ_0EEESR_NSO_INSP_7ScaleInELSS_0EEEST_EEEEEENS4_6LayoutINS5_IJSC_SC_SC_EEENS5_IJNSA_ILi0EEESY_SY_EEEEENS5_IJNS4_10UnderscoreES11_S11_EEEEENS4_13SM90_TMA_LOADENS4_14ComposedLayoutINS4_7SwizzleILi3ELi4ELi3EEENS4_18smem_ptr_flag_bitsILi8EEENSW_INS5_IJNSA_ILi8EEENSA_ILi128EEEEEENS5_IJS1B_SC_EEEEEEEvNS4_8identityENS4_23SM90_TMA_LOAD_MULTICASTES1F_vS1G_EENS_8epilogue10collective18CollectiveEpilogueINS1J_23Sm100TmaWarpSpecializedILi4ELi2ELi32ELb0ELb0EEEJSH_NS5_IJNSW_ISF_SC_EES1O_EEESI_SJ_SI_SJ_NS1J_6fusion15FusionCallbacksIS1N_NS1Q_17LinearCombinationISI_fSI_fLNS_15FloatRoundStyleE2EEESH_S1P_JEEENS4_5SM1004TMEM4LOAD26SM100_TMEM_LOAD_16dp32b32xES14_NS15_INS16_ILi2ELi4ELi3EEES19_NSW_INS5_IJS1A_SF_EEENS5_IJSF_SC_EEEEEEENS4_39AutoVectorizingCopyWithAssumedAlignmentILi128EEENS4_14SM90_TMA_STOREES24_S26_S26_EEEvvEEEEvNT_6ParamsE)
        /*0044*/ 	.word	0x00000000
.L_30:


//--------------------- .nv.compat                --------------------------
	.section	.nv.compat,"",@"SHT_CUDA_COMPAT_INFO"
	.align	4
        /*0000*/ 	.byte	0x02, 0x09, 0x01, 0x00, 0x02, 0x02, 0x02, 0x00, 0x02, 0x05, 0x05, 0x00, 0x03, 0x07, 0x01, 0x01
        /*0010*/ 	.byte	0x02, 0x03, 0x01, 0x00, 0x02, 0x06, 0x01, 0x00, 0x04, 0x0b, 0x08, 0x00, 0x09, 0x00, 0x00, 0x00
        /*0020*/ 	.byte	0x00, 0x00, 0x00, 0x00


//--------------------- .nv.info._ZN7cutlass13device_kernelINS_4gemm6kernel13GemmUniversalIN4cute5tupleIJiiiiEEENS1_10collective13CollectiveMmaINS1_35MainloopSm100TmaUmmaWarpSpecializedILi2ELi2ELi4ENS5_IJNS4_1CILi2EEENSA_ILi1EEESC_EEEEENS5_IJNSA_ILi64EEENSA_ILi256EEESG_EEENS_12float_e4m3_tENS5_IJlSC_lEEESI_SJ_NS4_8TiledMMAINS4_8MMA_AtomIJNS4_10MMA_TraitsINS4_19SM100_MMA_F8F6F4_SSEJSI_SI_fSF_SG_NS4_17integral_constantINS4_4UMMA5MajorELSQ_0EEESR_NSO_INSP_7ScaleInELSS_0EEEST_EEEEEENS4_6LayoutINS5_IJSC_SC_SC_EEENS5_IJNSA_ILi0EEESY_SY_EEEEENS5_IJNS4_10UnderscoreES11_S11_EEEEENS4_13SM90_TMA_LOADENS4_14ComposedLayoutINS4_7SwizzleILi3ELi4ELi3EEENS4_18smem_ptr_flag_bitsILi8EEENSW_INS5_IJNSA_ILi8EEENSA_ILi128EEEEEENS5_IJS1B_SC_EEEEEEEvNS4_8identityENS4_23SM90_TMA_LOAD_MULTICASTES1F_vS1G_EENS_8epilogue10collective18CollectiveEpilogueINS1J_23Sm100TmaWarpSpecializedILi4ELi2ELi32ELb0ELb0EEEJSH_NS5_IJNSW_ISF_SC_EES1O_EEESI_SJ_SI_SJ_NS1J_6fusion15FusionCallbacksIS1N_NS1Q_17LinearCombinationISI_fSI_fLNS_15FloatRoundStyleE2EEESH_S1P_JEEENS4_5SM1004TMEM4LOAD26SM100_TMEM_LOAD_16dp32b32xES14_NS15_INS16_ILi2ELi4ELi3EEES19_NSW_INS5_IJS1A_SF_EEENS5_IJSF_SC_EEEEEEENS4_39AutoVectorizingCopyWithAssumedAlignmentILi128EEENS4_14SM90_TMA_STOREES24_S26_S26_EEEvvEEEEvNT_6ParamsE --------------------------
	.section	.nv.info._ZN7cutlass13device_kernelINS_4gemm6kernel13GemmUniversalIN4cute5tupleIJiiiiEEENS1_10collective13CollectiveMmaINS1_35MainloopSm100TmaUmmaWarpSpecializedILi2ELi2ELi4ENS5_IJNS4_1CILi2EEENSA_ILi1EEESC_EEEEENS5_IJNSA_ILi64EEENSA_ILi256EEESG_EEENS_12float_e4m3_tENS5_IJlSC_lEEESI_SJ_NS4_8TiledMMAINS4_8MMA_AtomIJNS4_10MMA_TraitsINS4_19SM100_MMA_F8F6F4_SSEJSI_SI_fSF_SG_NS4_17integral_constantINS4_4UMMA5MajorELSQ_0EEESR_NSO_INSP_7ScaleInELSS_0EEEST_EEEEEENS4_6LayoutINS5_IJSC_SC_SC_EEENS5_IJNSA_ILi0EEESY_SY_EEEEENS5_IJNS4_10UnderscoreES11_S11_EEEEENS4_13SM90_TMA_LOADENS4_14ComposedLayoutINS4_7SwizzleILi3ELi4ELi3EEENS4_18smem_ptr_flag_bitsILi8EEENSW_INS5_IJNSA_ILi8EEENSA_ILi128EEEEEENS5_IJS1B_SC_EEEEEEEvNS4_8identityENS4_23SM90_TMA_LOAD_MULTICASTES1F_vS1G_EENS_8epilogue10collective18CollectiveEpilogueINS1J_23Sm100TmaWarpSpecializedILi4ELi2ELi32ELb0ELb0EEEJSH_NS5_IJNSW_ISF_SC_EES1O_EEESI_SJ_SI_SJ_NS1J_6fusion15FusionCallbacksIS1N_NS1Q_17LinearCombinationISI_fSI_fLNS_15FloatRoundStyleE2EEESH_S1P_JEEENS4_5SM1004TMEM4LOAD26SM100_TMEM_LOAD_16dp32b32xES14_NS15_INS16_ILi2ELi4ELi3EEES19_NSW_INS5_IJS1A_SF_EEENS5_IJSF_SC_EEEEEEENS4_39AutoVectorizingCopyWithAssumedAlignmentILi128EEENS4_14SM90_TMA_STOREES24_S26_S26_EEEvvEEEEvNT_6ParamsE,"",@"SHT_CUDA_INFO"
	.sectionflags	@""
	.align	4


	//----- nvinfo : EIATTR_CUDA_API_VERSION
	.align		4
        /*0000*/ 	.byte	0x04, 0x37
        /*0002*/ 	.short	(.L_32 - .L_31)
.L_31:
        /*0004*/ 	.word	0x00000082


	//----- nvinfo : EIATTR_KPARAM_INFO
	.align		4
.L_32:
        /*0008*/ 	.byte	0x04, 0x17
        /*000a*/ 	.short	(.L_34 - .L_33)
.L_33:
        /*000c*/ 	.word	0x00000000
        /*0010*/ 	.short	0x0000
        /*0012*/ 	.short	0x0000
        /*0014*/ 	.byte	0x00, 0xf0, 0x01, 0x20


	//----- nvinfo : EIATTR_AT_ENTRY_FRAGMENTS
	.align		4
.L_34:
        /*0018*/ 	.byte	0x04, 0x4f
        /*001a*/ 	.short	(.L_36 - .L_35)


	//   ....[0]....
.L_35:
        /*001c*/ 	.word	0x00000006


	//----- nvinfo : EIATTR_RESERVED_SMEM_USED
	.align		4
.L_36:
        /*0020*/ 	.byte	0x01, 0x41
	.zero		2


	//----- nvinfo : EIATTR_SPARSE_MMA_MASK
	.align		4
        /*0024*/ 	.byte	0x03, 0x50
        /*0026*/ 	.short	0x0000


	//----- nvinfo : EIATTR_TCGEN05_1CTA_USED
	.align		4
        /*0028*/ 	.byte	0x01, 0x51
	.zero		2


	//----- nvinfo : EIATTR_MAXREG_COUNT
	.align		4
        /*002c*/ 	.byte	0x03, 0x1b
        /*002e*/ 	.short	0x00ff


	//----- nvinfo : EIATTR_NUM_BARRIERS
	.align		4
        /*0030*/ 	.byte	0x02, 0x4c
        /*0032*/ 	.byte	0x07
	.zero		1


	//----- nvinfo : EIATTR_EXTERNS
	.align		4
        /*0034*/ 	.byte	0x04, 0x0f
        /*0036*/ 	.short	(.L_38 - .L_37)


	//   ....[0]....
	.align		4
.L_37:
        /*0038*/ 	.word	index@(__assertfail)


	//----- nvinfo : EIATTR_MERCURY_ISA_VERSION
	.align		4
.L_38:
        /*003c*/ 	.byte	0x03, 0x5f
        /*003e*/ 	.short	0x0101


	//----- nvinfo : EIATTR_INT_WARP_WIDE_INSTR_OFFSETS
	.align		4
        /*0040*/ 	.byte	0x04, 0x31
        /*0042*/ 	.short	(.L_40 - .L_39)


	//   ....[0]....
.L_39:
        /*0044*/ 	.word	0x00003ea0


	//   ....[1]....
        /*0048*/ 	.word	0x00003ec0


	//   ....[2]....
        /*004c*/ 	.word	0x00003ef0


	//   ....[3]....
        /*0050*/ 	.word	0x00004ac0


	//   ....[4]....
        /*0054*/ 	.word	0x00004b20


	//   ....[5]....
        /*0058*/ 	.word	0x00004c10


	//   ....[6]....
        /*005c*/ 	.word	0x00004c90


	//   ....[7]....
        /*0060*/ 	.word	0x00004d90


	//   ....[8]....
        /*0064*/ 	.word	0x00004e20


	//   ....[9]....
        /*0068*/ 	.word	0x00004f20


	//   ....[10]....
        /*006c*/ 	.word	0x00004fd0


	//----- nvinfo : EIATTR_COOP_GROUP_MASK_REGIDS
	.align		4
.L_40:
        /*0070*/ 	.byte	0x04, 0x29
        /*0072*/ 	.short	(.L_42 - .L_41)


	//   ....[0]....
.L_41:
        /*0074*/ 	.word	0xffffffff


	//   ....[1]....
        /*0078*/ 	.word	0xffffffff


	//   ....[2]....
        /*007c*/ 	.word	0xffffffff


	//   ....[3]....
        /*0080*/ 	.word	0xffffffff


	//   ....[4]....
        /*0084*/ 	.word	0xffffffff


	//   ....[5]....
        /*0088*/ 	.word	0xffffffff


	//   ....[6]....
        /*008c*/ 	.word	0xffffffff


	//   ....[7]....
        /*0090*/ 	.word	0xffffffff


	//   ....[8]....
        /*0094*/ 	.word	0xffffffff


	//   ....[9]....
        /*0098*/ 	.word	0xffffffff


	//   ....[10]....
        /*009c*/ 	.word	0xffffffff


	//   ....[11]....
        /*00a0*/ 	.word	0xffffffff


	//   ....[12]....
        /*00a4*/ 	.word	0xffffffff


	//   ....[13]....
        /*00a8*/ 	.word	0xffffffff


	//----- nvinfo : EIATTR_COOP_GROUP_INSTR_OFFSETS
	.align		4
.L_42:
        /*00ac*/ 	.byte	0x04, 0x28
        /*00ae*/ 	.short	(.L_44 - .L_43)


	//   ....[0]....
.L_43:
        /*00b0*/ 	.word	0x00000080


	//   ....[1]....
        /*00b4*/ 	.word	0x000004f0


	//   ....[2]....
        /*00b8*/ 	.word	0x00000650


	//   ....[3]....
        /*00bc*/ 	.word	0x000007f0


	//   ....[4]....
        /*00c0*/ 	.word	0x000008f0


	//   ....[5]....
        /*00c4*/ 	.word	0x00000a60


	//   ....[6]....
        /*00c8*/ 	.word	0x00000c00


	//   ....[7]....
        /*00cc*/ 	.word	0x00000db0


	//   ....[8]....
        /*00d0*/ 	.word	0x00002130


	//   ....[9]....
        /*00d4*/ 	.word	0x00002ed0


	//   ....[10]....
        /*00d8*/ 	.word	0x000030e0


	//   ....[11]....
        /*00dc*/ 	.word	0x00003110


	//   ....[12]....
        /*00e0*/ 	.word	0x00003d80


	//   ....[13]....
        /*00e4*/ 	.word	0x00003fb0


	//----- nvinfo : EIATTR_VRC_CTA_INIT_COUNT
	.align		4
.L_44:
        /*00e8*/ 	.byte	0x02, 0x4a
        /*00ea*/ 	.byte	0x80
	.zero		1


	//----- nvinfo : EIATTR_SYSCALL_OFFSETS
	.align		4
        /*00ec*/ 	.byte	0x04, 0x46
        /*00ee*/ 	.short	(.L_46 - .L_45)


	//   ....[0]....
.L_45:
        /*00f0*/ 	.word	0x00005c50


	//   ....[1]....
        /*00f4*/ 	.word	0x00005d90


	//   ....[2]....
        /*00f8*/ 	.word	0x000065c0


	//   ....[3]....
        /*00fc*/ 	.word	0x00007350


	//   ....[4]....
        /*0100*/ 	.word	0x000080a0


	//   ....[5]....
        /*0104*/ 	.word	0x00008e20


	//----- nvinfo : EIATTR_MBARRIER_INSTR_OFFSETS
	.align		4
.L_46:
        /*0108*/ 	.byte	0x04, 0x39
        /*010a*/ 	.short	(.L_48 - .L_47)


	//   ....[0]....
.L_47:
        /*010c*/ 	.word	0x00000600
        /*0110*/ 	.word	0x000000ff
        /*0114*/ 	.word	0x00000000
        /*0118*/ 	.short	0x0100
        /*011a*/ 	.byte	0x04
	.zero		1


	//   ....[1]....
        /*011c*/ 	.word	0x00000610
        /*0120*/ 	.word	0x000000ff
        /*0124*/ 	.word	0x00000010
        /*0128*/ 	.short	0x0100
        /*012a*/ 	.byte	0x04
	.zero		1


	//   ....[2]....
        /*012c*/ 	.word	0x00000620
        /*0130*/ 	.word	0x000000ff
        /*0134*/ 	.word	0x00000008
        /*0138*/ 	.short	0x0100
        /*013a*/ 	.byte	0x04
	.zero		1


	//   ....[3]....
        /*013c*/ 	.word	0x00000630
        /*0140*/ 	.word	0x000000ff
        /*0144*/ 	.word	0x00000018
        /*0148*/ 	.short	0x0100
        /*014a*/ 	.byte	0x04
	.zero		1


	//   ....[4]....
        /*014c*/ 	.word	0x00000760
        /*0150*/ 	.word	0x000000ff
        /*0154*/ 	.word	0x00000020
        /*0158*/ 	.short	0x0100
        /*015a*/ 	.byte	0x04
	.zero		1


	//   ....[5]....
        /*015c*/ 	.word	0x00000770
        /*0160*/ 	.word	0x000000ff
        /*0164*/ 	.word	0x00000040
        /*0168*/ 	.short	0x0100
        /*016a*/ 	.byte	0x04
	.zero		1


	//   ....[6]....
        /*016c*/ 	.word	0x00000780
        /*0170*/ 	.word	0x000000ff
        /*0174*/ 	.word	0x00000028
        /*0178*/ 	.short	0x0100
        /*017a*/ 	.byte	0x04
	.zero		1


	//   ....[7]....
        /*017c*/ 	.word	0x00000790
        /*0180*/ 	.word	0x000000ff
        /*0184*/ 	.word	0x00000048
        /*0188*/ 	.short	0x0100
        /*018a*/ 	.byte	0x04
	.zero		1


	//   ....[8]....
        /*018c*/ 	.word	0x000007a0
        /*0190*/ 	.word	0x000000ff
        /*0194*/ 	.word	0x00000030
        /*0198*/ 	.short	0x0100
        /*019a*/ 	.byte	0x04
	.zero		1


	//   ....[9]....
        /*019c*/ 	.word	0x000007b0
        /*01a0*/ 	.word	0x000000ff
        /*01a4*/ 	.word	0x00000050
        /*01a8*/ 	.short	0x0100
        /*01aa*/ 	.byte	0x04
	.zero		1


	//   ....[10]....
        /*01ac*/ 	.word	0x000007c0
        /*01b0*/ 	.word	0x000000ff
        /*01b4*/ 	.word	0x00000038
        /*01b8*/ 	.short	0x0100
        /*01ba*/ 	.byte	0x04
	.zero		1


	//   ....[11]....
        /*01bc*/ 	.word	0x000007d0
        /*01c0*/ 	.word	0x000000ff
        /*01c4*/ 	.word	0x00000058
        /*01c8*/ 	.short	0x0100
        /*01ca*/ 	.byte	0x04
	.zero		1


	//   ....[12]....
        /*01cc*/ 	.word	0x000008c0
        /*01d0*/ 	.word	0x000000ff
        /*01d4*/ 	.word	0x00000060
        /*01d8*/ 	.short	0x0100
        /*01da*/ 	.byte	0x06
	.zero		1


	//   ....[13]....
        /*01dc*/ 	.word	0x000008d0
        /*01e0*/ 	.word	0x000000ff
        /*01e4*/ 	.word	0x00000068
        /*01e8*/ 	.short	0x0100
        /*01ea*/ 	.byte	0x06
	.zero		1


	//   ....[14]....
        /*01ec*/ 	.word	0x00000a10
        /*01f0*/ 	.word	0x000000ff
        /*01f4*/ 	.word	0x00000070
        /*01f8*/ 	.short	0x0100
        /*01fa*/ 	.byte	0x06
	.zero		1


	//   ....[15]....
        /*01fc*/ 	.word	0x00000a20
        /*0200*/ 	.word	0x000000ff
        /*0204*/ 	.word	0x00000080
        /*0208*/ 	.short	0x0100
        /*020a*/ 	.byte	0x06
	.zero		1


	//   ....[16]....
        /*020c*/ 	.word	0x00000a30
        /*0210*/ 	.word	0x000000ff
        /*0214*/ 	.word	0x00000078
        /*0218*/ 	.short	0x0100
        /*021a*/ 	.byte	0x06
	.zero		1


	//   ....[17]....
        /*021c*/ 	.word	0x00000a40
        /*0220*/ 	.word	0x000000ff
        /*0224*/ 	.word	0x00000088
        /*0228*/ 	.short	0x0100
        /*022a*/ 	.byte	0x06
	.zero		1


	//   ....[18]....
        /*022c*/ 	.word	0x00000b70
        /*0230*/ 	.word	0x000000ff
        /*0234*/ 	.word	0x00000090
        /*0238*/ 	.short	0x0100
        /*023a*/ 	.byte	0x04
	.zero		1


	//   ....[19]....
        /*023c*/ 	.word	0x00000b80
        /*0240*/ 	.word	0x000000ff
        /*0244*/ 	.word	0x000000b0
        /*0248*/ 	.short	0x0100
        /*024a*/ 	.byte	0x04
	.zero		1


	//   ....[20]....
        /*024c*/ 	.word	0x00000b90
        /*0250*/ 	.word	0x000000ff
        /*0254*/ 	.word	0x00000098
        /*0258*/ 	.short	0x0100
        /*025a*/ 	.byte	0x04
	.zero		1


	//   ....[21]....
        /*025c*/ 	.word	0x00000ba0
        /*0260*/ 	.word	0x000000ff
        /*0264*/ 	.word	0x000000b8
        /*0268*/ 	.short	0x0100
        /*026a*/ 	.byte	0x04
	.zero		1


	//   ....[22]....
        /*026c*/ 	.word	0x00000bb0
        /*0270*/ 	.word	0x000000ff
        /*0274*/ 	.word	0x000000a0
        /*0278*/ 	.short	0x0100
        /*027a*/ 	.byte	0x04
	.zero		1


	//   ....[23]....
        /*027c*/ 	.word	0x00000bc0
        /*0280*/ 	.word	0x000000ff
        /*0284*/ 	.word	0x000000c0
        /*0288*/ 	.short	0x0100
        /*028a*/ 	.byte	0x04
	.zero		1


	//   ....[24]....
        /*028c*/ 	.word	0x00000bd0
        /*0290*/ 	.word	0x000000ff
        /*0294*/ 	.word	0x000000a8
        /*0298*/ 	.short	0x0100
        /*029a*/ 	.byte	0x04
	.zero		1


	//   ....[25]....
        /*029c*/ 	.word	0x00000be0
        /*02a0*/ 	.word	0x000000ff
        /*02a4*/ 	.word	0x000000c8
        /*02a8*/ 	.short	0x0100
        /*02aa*/ 	.byte	0x04
	.zero		1


	//   ....[26]....
        /*02ac*/ 	.word	0x00000cd0
        /*02b0*/ 	.word	0x000000ff
        /*02b4*/ 	.word	0x000000d0
        /*02b8*/ 	.short	0x0100
        /*02ba*/ 	.byte	0x04
	.zero		1


	//   ....[27]....
        /*02bc*/ 	.word	0x00000ce0
        /*02c0*/ 	.word	0x000000ff
        /*02c4*/ 	.word	0x000000e0
        /*02c8*/ 	.short	0x0100
        /*02ca*/ 	.byte	0x04
	.zero		1


	//   ....[28]....
        /*02cc*/ 	.word	0x00000cf0
        /*02d0*/ 	.word	0x000000ff
        /*02d4*/ 	.word	0x000000d8
        /*02d8*/ 	.short	0x0100
        /*02da*/ 	.byte	0x04
	.zero		1


	//   ....[29]....
        /*02dc*/ 	.word	0x00000d00
        /*02e0*/ 	.word	0x000000ff
        /*02e4*/ 	.word	0x000000e8
        /*02e8*/ 	.short	0x0100
        /*02ea*/ 	.byte	0x04
	.zero		1


	//   ....[30]....
        /*02ec*/ 	.word	0x00001830
        /*02f0*/ 	.word	0x00000003
        /*02f4*/ 	.word	0x000000e0
        /*02f8*/ 	.short	0x010a
        /*02fa*/ 	.byte	0xff
	.zero		1


	//   ....[31]....
        /*02fc*/ 	.word	0x00001860
        /*0300*/ 	.word	0x00000003
        /*0304*/ 	.word	0x000000d0
        /*0308*/ 	.short	0x0101
        /*030a*/ 	.byte	0xff
	.zero		1


	//   ....[32]....
        /*030c*/ 	.word	0x00001930
        /*0310*/ 	.word	0x000000ff
        /*0314*/ 	.word	0x00000010
        /*0318*/ 	.short	0x010a
        /*031a*/ 	.byte	0x04
	.zero		1


	//   ....[33]....
        /*031c*/ 	.word	0x000019b0
        /*0320*/ 	.word	0x000000ff
        /*0324*/ 	.word	0x00000010
        /*0328*/ 	.short	0x010a
        /*032a*/ 	.byte	0x21
	.zero		1


	//   ....[34]....
        /*032c*/ 	.word	0x00001b40
        /*0330*/ 	.word	0x000000ff
        /*0334*/ 	.word	0x00000010
        /*0338*/ 	.short	0x010a
        /*033a*/ 	.byte	0x05
	.zero		1


	//   ....[35]....
        /*033c*/ 	.word	0x00001d30
        /*0340*/ 	.word	0x000000ff
        /*0344*/ 	.word	0x00000068
        /*0348*/ 	.short	0x0101
        /*034a*/ 	.byte	0x0d
	.zero		1


	//   ....[36]....
        /*034c*/ 	.word	0x00001d50
        /*0350*/ 	.word	0x000000ff
        /*0354*/ 	.word	0x00000010
        /*0358*/ 	.short	0x010a
        /*035a*/ 	.byte	0x04
	.zero		1


	//   ....[37]....
        /*035c*/ 	.word	0x00001dd0
        /*0360*/ 	.word	0x000000ff
        /*0364*/ 	.word	0x00000010
        /*0368*/ 	.short	0x010a
        /*036a*/ 	.byte	0x21
	.zero		1


	//   ....[38]....
        /*036c*/ 	.word	0x00001f60
        /*0370*/ 	.word	0x000000ff
        /*0374*/ 	.word	0x00000010
        /*0378*/ 	.short	0x010a
        /*037a*/ 	.byte	0x05
	.zero		1


	//   ....[39]....
        /*037c*/ 	.word	0x00002160
        /*0380*/ 	.word	0x00000003
        /*0384*/ 	.word	0x00000070
        /*0388*/ 	.short	0x010a
        /*038a*/ 	.byte	0xff
	.zero		1


	//   ....[40]....
        /*038c*/ 	.word	0x000022b0
        /*0390*/ 	.word	0x00000000
        /*0394*/ 	.word	0x00000000
        /*0398*/ 	.short	0x0101
        /*039a*/ 	.byte	0xff
	.zero		1


	//   ....[41]....
        /*039c*/ 	.word	0x00002870
        /*03a0*/ 	.word	0x000000ff
        /*03a4*/ 	.word	0x00000000
        /*03a8*/ 	.short	0x010a
        /*03aa*/ 	.byte	0x04
	.zero		1


	//   ....[42]....
        /*03ac*/ 	.word	0x00002910
        /*03b0*/ 	.word	0x00000000
        /*03b4*/ 	.word	0x00000000
        /*03b8*/ 	.short	0x010a
        /*03ba*/ 	.byte	0xff
	.zero		1


	//   ....[43]....
        /*03bc*/ 	.word	0x00002a30
        /*03c0*/ 	.word	0x00000002
        /*03c4*/ 	.word	0x000000d0
        /*03c8*/ 	.short	0x010a
        /*03ca*/ 	.byte	0xff
	.zero		1


	//   ....[44]....
        /*03cc*/ 	.word	0x00002a90
        /*03d0*/ 	.word	0x00000004
        /*03d4*/ 	.word	0x00000000
        /*03d8*/ 	.short	0x0101
        /*03da*/ 	.byte	0xff
	.zero		1


	//   ....[45]....
        /*03dc*/ 	.word	0x00002ab0
        /*03e0*/ 	.word	0x000000ff
        /*03e4*/ 	.word	0x00000080
        /*03e8*/ 	.short	0x010a
        /*03ea*/ 	.byte	0x04
	.zero		1


	//   ....[46]....
        /*03ec*/ 	.word	0x00002bd0
        /*03f0*/ 	.word	0x00000002
        /*03f4*/ 	.word	0x00000070
        /*03f8*/ 	.short	0x010a
        /*03fa*/ 	.byte	0xff
	.zero		1


	//   ....[47]....
        /*03fc*/ 	.word	0x00002ce0
        /*0400*/ 	.word	0x00000002
        /*0404*/ 	.word	0x00000000
        /*0408*/ 	.short	0x0101
        /*040a*/ 	.byte	0xff
	.zero		1


	//   ....[48]....
        /*040c*/ 	.word	0x00002d70
        /*0410*/ 	.word	0x000000ff
        /*0414*/ 	.word	0x00000080
        /*0418*/ 	.short	0x0106
        /*041a*/ 	.byte	0x04
	.zero		1


	//   ....[49]....
        /*041c*/ 	.word	0x00002d90
        /*0420*/ 	.word	0x000000ff
        /*0424*/ 	.word	0x00000080
        /*0428*/ 	.short	0x010a
        /*042a*/ 	.byte	0x04
	.zero		1


	//   ....[50]....
        /*042c*/ 	.word	0x00002e20
        /*0430*/ 	.word	0x000000ff
        /*0434*/ 	.word	0x00000080
        /*0438*/ 	.short	0x0106
        /*043a*/ 	.byte	0x07
	.zero		1


	//   ....[51]....
        /*043c*/ 	.word	0x00002e60
        /*0440*/ 	.word	0x00000000
        /*0444*/ 	.word	0x00000080
        /*0448*/ 	.short	0x010a
        /*044a*/ 	.byte	0xff
	.zero		1


	//   ....[52]....
        /*044c*/ 	.word	0x00003430
        /*0450*/ 	.word	0x00000000
        /*0454*/ 	.word	0x00000070
        /*0458*/ 	.short	0x010a
        /*045a*/ 	.byte	0xff
	.zero		1


	//   ....[53]....
        /*045c*/ 	.word	0x00003530
        /*0460*/ 	.word	0x00000003
        /*0464*/ 	.word	0x00000000
        /*0468*/ 	.short	0x0101
        /*046a*/ 	.byte	0xff
	.zero		1


	//   ....[54]....
        /*046c*/ 	.word	0x00003540
        /*0470*/ 	.word	0x000000ff
        /*0474*/ 	.word	0x00000000
        /*0478*/ 	.short	0x010a
        /*047a*/ 	.byte	0x04
	.zero		1


	//   ....[55]....
        /*047c*/ 	.word	0x000035c0
        /*0480*/ 	.word	0x000000ff
        /*0484*/ 	.word	0x000000b0
        /*0488*/ 	.short	0x010a
        /*048a*/ 	.byte	0x2e
	.zero		1


	//   ....[56]....
        /*048c*/ 	.word	0x000036a0
        /*0490*/ 	.word	0x000000ff
        /*0494*/ 	.word	0x00000000
        /*0498*/ 	.short	0x010a
        /*049a*/ 	.byte	0x07
	.zero		1


	//   ....[57]....
        /*049c*/ 	.word	0x000037e0
        /*04a0*/ 	.word	0x000000ff
        /*04a4*/ 	.word	0x00000000
        /*04a8*/ 	.short	0x010a
        /*04aa*/ 	.byte	0x04
	.zero		1


	//   ....[58]....
        /*04ac*/ 	.word	0x00003bb0
        /*04b0*/ 	.word	0x000000ff
        /*04b4*/ 	.word	0x00000000
        /*04b8*/ 	.short	0x010a
        /*04ba*/ 	.byte	0x04
	.zero		1


	//   ....[59]....
        /*04bc*/ 	.word	0x00003c40
        /*04c0*/ 	.word	0x000000ff
        /*04c4*/ 	.word	0x00000000
        /*04c8*/ 	.short	0x010a
        /*04ca*/ 	.byte	0x05
	.zero		1


	//   ....[60]....
        /*04cc*/ 	.word	0x00003cd0
        /*04d0*/ 	.word	0x000000ff
        /*04d4*/ 	.word	0x00000000
        /*04d8*/ 	.short	0x010a
        /*04da*/ 	.byte	0x05
	.zero		1


	//   ....[61]....
        /*04dc*/ 	.word	0x00003d60
        /*04e0*/ 	.word	0x000000ff
        /*04e4*/ 	.word	0x00000000
        /*04e8*/ 	.short	0x010a
        /*04ea*/ 	.byte	0x04
	.zero		1


	//   ....[62]....
        /*04ec*/ 	.word	0x00004280
        /*04f0*/ 	.word	0x00000008
        /*04f4*/ 	.word	0x00000070
        /*04f8*/ 	.short	0x010a
        /*04fa*/ 	.byte	0xff
	.zero		1


	//   ....[63]....
        /*04fc*/ 	.word	0x000043f0
        /*0500*/ 	.word	0x00000000
        /*0504*/ 	.word	0x00000000
        /*0508*/ 	.short	0x0101
        /*050a*/ 	.byte	0xff
	.zero		1


	//   ....[64]....
        /*050c*/ 	.word	0x000048d0
        /*0510*/ 	.word	0x000000ff
        /*0514*/ 	.word	0x00000068
        /*0518*/ 	.short	0x010a
        /*051a*/ 	.byte	0x15
	.zero		1


	//   ....[65]....
        /*051c*/ 	.word	0x00004a60
        /*0520*/ 	.word	0x000000ff
        /*0524*/ 	.word	0x00000040
        /*0528*/ 	.short	0x010a
        /*052a*/ 	.byte	0x15
	.zero		1


	//   ....[66]....
        /*052c*/ 	.word	0x00004bb0
        /*0530*/ 	.word	0x000000ff
        /*0534*/ 	.word	0x00000020
        /*0538*/ 	.short	0x010b
        /*053a*/ 	.byte	0x15
	.zero		1


	//   ....[67]....
        /*053c*/ 	.word	0x00004bd0
        /*0540*/ 	.word	0x000000ff
        /*0544*/ 	.word	0x00000000
        /*0548*/ 	.short	0x0101
        /*054a*/ 	.byte	0x04
	.zero		1


	//   ....[68]....
        /*054c*/ 	.word	0x00004be0
        /*0550*/ 	.word	0x000000ff
        /*0554*/ 	.word	0x00000048
        /*0558*/ 	.short	0x010a
        /*055a*/ 	.byte	0x15
	.zero		1


	//   ....[69]....
        /*055c*/ 	.word	0x00004d30
        /*0560*/ 	.word	0x000000ff
        /*0564*/ 	.word	0x00000028
        /*0568*/ 	.short	0x010b
        /*056a*/ 	.byte	0x15
	.zero		1


	//   ....[70]....
        /*056c*/ 	.word	0x00004d50
        /*0570*/ 	.word	0x000000ff
        /*0574*/ 	.word	0x00000000
        /*0578*/ 	.short	0x0101
        /*057a*/ 	.byte	0x04
	.zero		1


	//   ....[71]....
        /*057c*/ 	.word	0x00004d60
        /*0580*/ 	.word	0x000000ff
        /*0584*/ 	.word	0x00000050
        /*0588*/ 	.short	0x010a
        /*058a*/ 	.byte	0x15
	.zero		1


	//   ....[72]....
        /*058c*/ 	.word	0x00004ec0
        /*0590*/ 	.word	0x000000ff
        /*0594*/ 	.word	0x00000030
        /*0598*/ 	.short	0x010b
        /*059a*/ 	.byte	0x15
	.zero		1


	//   ....[73]....
        /*059c*/ 	.word	0x00004ee0
        /*05a0*/ 	.word	0x000000ff
        /*05a4*/ 	.word	0x00000000
        /*05a8*/ 	.short	0x0101
        /*05aa*/ 	.byte	0x04
	.zero		1


	//   ....[74]....
        /*05ac*/ 	.word	0x00004ef0
        /*05b0*/ 	.word	0x000000ff
        /*05b4*/ 	.word	0x00000058
        /*05b8*/ 	.short	0x010a
        /*05ba*/ 	.byte	0x15
	.zero		1


	//   ....[75]....
        /*05bc*/ 	.word	0x000050f0
        /*05c0*/ 	.word	0x000000ff
        /*05c4*/ 	.word	0x00000038
        /*05c8*/ 	.short	0x010b
        /*05ca*/ 	.byte	0x15
	.zero		1


	//   ....[76]....
        /*05cc*/ 	.word	0x00005100
        /*05d0*/ 	.word	0x000000ff
        /*05d4*/ 	.word	0x00000000
        /*05d8*/ 	.short	0x0101
        /*05da*/ 	.byte	0x28
	.zero		1


	//   ....[77]....
        /*05dc*/ 	.word	0x00005130
        /*05e0*/ 	.word	0x000000ff
        /*05e4*/ 	.word	0x00000040
        /*05e8*/ 	.short	0x010a
        /*05ea*/ 	.byte	0x15
	.zero		1


	//   ....[78]....
        /*05ec*/ 	.word	0x00005150
        /*05f0*/ 	.word	0x000000ff
        /*05f4*/ 	.word	0x00000048
        /*05f8*/ 	.short	0x010a
        /*05fa*/ 	.byte	0x15
	.zero		1


	//   ....[79]....
        /*05fc*/ 	.word	0x00005170
        /*0600*/ 	.word	0x000000ff
        /*0604*/ 	.word	0x00000050
        /*0608*/ 	.short	0x010a
        /*060a*/ 	.byte	0x15
	.zero		1


	//   ....[80]....
        /*060c*/ 	.word	0x000051b0
        /*0610*/ 	.word	0x00000000
        /*0614*/ 	.word	0x00000058
        /*0618*/ 	.short	0x010a
        /*061a*/ 	.byte	0xff
	.zero		1


	//   ....[81]....
        /*061c*/ 	.word	0x000054e0
        /*0620*/ 	.word	0x00000003
        /*0624*/ 	.word	0x00000070
        /*0628*/ 	.short	0x010a
        /*062a*/ 	.byte	0xff
	.zero		1


	//   ....[82]....
        /*062c*/ 	.word	0x00005660
        /*0630*/ 	.word	0x00000000
        /*0634*/ 	.word	0x00000000
        /*0638*/ 	.short	0x0101
        /*063a*/ 	.byte	0xff
	.zero		1


	//   ....[83]....
        /*063c*/ 	.word	0x000061b0
        /*0640*/ 	.word	0x00000002
        /*0644*/ 	.word	0x00000020
        /*0648*/ 	.short	0x010a
        /*064a*/ 	.byte	0xff
	.zero		1


	//   ....[84]....
        /*064c*/ 	.word	0x00006220
        /*0650*/ 	.word	0x00000047
        /*0654*/ 	.word	0x00000090
        /*0658*/ 	.short	0x010a
        /*065a*/ 	.byte	0xff
	.zero		1


	//   ....[85]....
        /*065c*/ 	.word	0x00006300
        /*0660*/ 	.word	0x00000002
        /*0664*/ 	.word	0x00000020
        /*0668*/ 	.short	0x010a
        /*066a*/ 	.byte	0xff
	.zero		1


	//   ....[86]....
        /*066c*/ 	.word	0x00006440
        /*0670*/ 	.word	0x00000002
        /*0674*/ 	.word	0x00000000
        /*0678*/ 	.short	0x0101
        /*067a*/ 	.byte	0xff
	.zero		1


	//   ....[87]....
        /*067c*/ 	.word	0x000064a0
        /*0680*/ 	.word	0x00000047
        /*0684*/ 	.word	0x00000090
        /*0688*/ 	.short	0x010a
        /*068a*/ 	.byte	0xff
	.zero		1


	//   ....[88]....
        /*068c*/ 	.word	0x00006ff0
        /*0690*/ 	.word	0x00000069
        /*0694*/ 	.word	0x00000020
        /*0698*/ 	.short	0x010a
        /*069a*/ 	.byte	0xff
	.zero		1


	//   ....[89]....
        /*069c*/ 	.word	0x000070b0
        /*06a0*/ 	.word	0x00000069
        /*06a4*/ 	.word	0x00000020
        /*06a8*/ 	.short	0x010a
        /*06aa*/ 	.byte	0xff
	.zero		1


	//   ....[90]....
        /*06ac*/ 	.word	0x000071f0
        /*06b0*/ 	.word	0x00000002
        /*06b4*/ 	.word	0x00000000
        /*06b8*/ 	.short	0x0101
        /*06ba*/ 	.byte	0xff
	.zero		1


	//   ....[91]....
        /*06bc*/ 	.word	0x00007d40
        /*06c0*/ 	.word	0x00000069
        /*06c4*/ 	.word	0x00000020
        /*06c8*/ 	.short	0x010a
        /*06ca*/ 	.byte	0xff
	.zero		1


	//   ....[92]....
        /*06cc*/ 	.word	0x00007e00
        /*06d0*/ 	.word	0x00000069
        /*06d4*/ 	.word	0x00000020
        /*06d8*/ 	.short	0x010a
        /*06da*/ 	.byte	0xff
	.zero		1


	//   ....[93]....
        /*06dc*/ 	.word	0x00007f20
        /*06e0*/ 	.word	0x00000003
        /*06e4*/ 	.word	0x00000000
        /*06e8*/ 	.short	0x0101
        /*06ea*/ 	.byte	0xff
	.zero		1


	//   ....[94]....
        /*06ec*/ 	.word	0x00008ac0
        /*06f0*/ 	.word	0x00000067
        /*06f4*/ 	.word	0x00000020
        /*06f8*/ 	.short	0x010a
        /*06fa*/ 	.byte	0xff
	.zero		1


	//   ....[95]....
        /*06fc*/ 	.word	0x00008b80
        /*0700*/ 	.word	0x00000067
        /*0704*/ 	.word	0x00000020
        /*0708*/ 	.short	0x010a
        /*070a*/ 	.byte	0xff
	.zero		1


	//   ....[96]....
        /*070c*/ 	.word	0x00008cc0
        /*0710*/ 	.word	0x00000002
        /*0714*/ 	.word	0x00000000
        /*0718*/ 	.short	0x0101
        /*071a*/ 	.byte	0xff
	.zero		1


	//   ....[97]....
        /*071c*/ 	.word	0x000090e0
        /*0720*/ 	.word	0x000000ff
        /*0724*/ 	.word	0x00000000
        /*0728*/ 	.short	0x0101
        /*072a*/ 	.byte	0x04
	.zero		1


	//   ....[98]....
        /*072c*/ 	.word	0x00009940
        /*0730*/ 	.word	0x00000003
        /*0734*/ 	.word	0x000000e0
        /*0738*/ 	.short	0x010a
        /*073a*/ 	.byte	0xff
	.zero		1


	//   ....[99]....
        /*073c*/ 	.word	0x000099a0
        /*0740*/ 	.word	0x00000000
        /*0744*/ 	.word	0x00000010
        /*0748*/ 	.short	0x010a
        /*074a*/ 	.byte	0xff
	.zero		1


	//   ....[100]....
        /*074c*/ 	.word	0x00009a00
        /*0750*/ 	.word	0x00000000
        /*0754*/ 	.word	0x00000010
        /*0758*/ 	.short	0x010a
        /*075a*/ 	.byte	0xff
	.zero		1


	//   ....[101]....
        /*075c*/ 	.word	0x00009a50
        /*0760*/ 	.word	0x00000003
        /*0764*/ 	.word	0x00000070
        /*0768*/ 	.short	0x010a
        /*076a*/ 	.byte	0xff
	.zero		1


	//   ....[102]....
        /*076c*/ 	.word	0x00009ab0
        /*0770*/ 	.word	0x00000000
        /*0774*/ 	.word	0x00000000
        /*0778*/ 	.short	0x010a
        /*077a*/ 	.byte	0xff
	.zero		1


	//   ....[103]....
        /*077c*/ 	.word	0x00009b00
        /*0780*/ 	.word	0x00000002
        /*0784*/ 	.word	0x000000d0
        /*0788*/ 	.short	0x010a
        /*078a*/ 	.byte	0xff
	.zero		1


	//   ....[104]....
        /*078c*/ 	.word	0x00009b60
        /*0790*/ 	.word	0x00000002
        /*0794*/ 	.word	0x00000080
        /*0798*/ 	.short	0x010a
        /*079a*/ 	.byte	0xff
	.zero		1


	//   ....[105]....
        /*079c*/ 	.word	0x00009bb0
        /*07a0*/ 	.word	0x00000002
        /*07a4*/ 	.word	0x00000070
        /*07a8*/ 	.short	0x010a
        /*07aa*/ 	.byte	0xff
	.zero		1


	//   ....[106]....
        /*07ac*/ 	.word	0x00009c10
        /*07b0*/ 	.word	0x00000000
        /*07b4*/ 	.word	0x00000080
        /*07b8*/ 	.short	0x010a
        /*07ba*/ 	.byte	0xff
	.zero		1


	//   ....[107]....
        /*07bc*/ 	.word	0x00009c60
        /*07c0*/ 	.word	0x00000000
        /*07c4*/ 	.word	0x00000070
        /*07c8*/ 	.short	0x010a
        /*07ca*/ 	.byte	0xff
	.zero		1


	//   ....[108]....
        /*07cc*/ 	.word	0x00009cc0
        /*07d0*/ 	.word	0x00000003
        /*07d4*/ 	.word	0x000000b0
        /*07d8*/ 	.short	0x010a
        /*07da*/ 	.byte	0xff
	.zero		1


	//   ....[109]....
        /*07dc*/ 	.word	0x00009d20
        /*07e0*/ 	.word	0x00000000
        /*07e4*/ 	.word	0x00000000
        /*07e8*/ 	.short	0x010a
        /*07ea*/ 	.byte	0xff
	.zero		1


	//   ....[110]....
        /*07ec*/ 	.word	0x00009d80
        /*07f0*/ 	.word	0x00000000
        /*07f4*/ 	.word	0x00000000
        /*07f8*/ 	.short	0x010a
        /*07fa*/ 	.byte	0xff
	.zero		1


	//   ....[111]....
        /*07fc*/ 	.word	0x00009de0
        /*0800*/ 	.word	0x00000000
        /*0804*/ 	.word	0x00000000
        /*0808*/ 	.short	0x010a
        /*080a*/ 	.byte	0xff
	.zero		1


	//   ....[112]....
        /*080c*/ 	.word	0x00009e40
        /*0810*/ 	.word	0x00000000
        /*0814*/ 	.word	0x00000000
        /*0818*/ 	.short	0x010a
        /*081a*/ 	.byte	0xff
	.zero		1


	//   ....[113]....
        /*081c*/ 	.word	0x00009ea0
        /*0820*/ 	.word	0x00000000
        /*0824*/ 	.word	0x00000000
        /*0828*/ 	.short	0x010a
        /*082a*/ 	.byte	0xff
	.zero		1


	//   ....[114]....
        /*082c*/ 	.word	0x00009ef0
        /*0830*/ 	.word	0x00000008
        /*0834*/ 	.word	0x00000070
        /*0838*/ 	.short	0x010a
        /*083a*/ 	.byte	0xff
	.zero		1


	//   ....[115]....
        /*083c*/ 	.word	0x00009f50
        /*0840*/ 	.word	0x00000000
        /*0844*/ 	.word	0x00000068
        /*0848*/ 	.short	0x010a
        /*084a*/ 	.byte	0xff
	.zero		1


	//   ....[116]....
        /*084c*/ 	.word	0x00009fb0
        /*0850*/ 	.word	0x00000005
        /*0854*/ 	.word	0x00000040
        /*0858*/ 	.short	0x010a
        /*085a*/ 	.byte	0xff
	.zero		1


	//   ....[117]....
        /*085c*/ 	.word	0x0000a010
        /*0860*/ 	.word	0x00000005
        /*0864*/ 	.word	0x00000048
        /*0868*/ 	.short	0x010a
        /*086a*/ 	.byte	0xff
	.zero		1


	//   ....[118]....
        /*086c*/ 	.word	0x0000a070
        /*0870*/ 	.word	0x00000005
        /*0874*/ 	.word	0x00000050
        /*0878*/ 	.short	0x010a
        /*087a*/ 	.byte	0xff
	.zero		1


	//   ....[119]....
        /*087c*/ 	.word	0x0000a0d0
        /*0880*/ 	.word	0x00000005
        /*0884*/ 	.word	0x00000058
        /*0888*/ 	.short	0x010a
        /*088a*/ 	.byte	0xff
	.zero		1


	//   ....[120]....
        /*088c*/ 	.word	0x0000a130
        /*0890*/ 	.word	0x00000000
        /*0894*/ 	.word	0x00000040
        /*0898*/ 	.short	0x010a
        /*089a*/ 	.byte	0xff
	.zero		1


	//   ....[121]....
        /*089c*/ 	.word	0x0000a190
        /*08a0*/ 	.word	0x00000000
        /*08a4*/ 	.word	0x00000048
        /*08a8*/ 	.short	0x010a
        /*08aa*/ 	.byte	0xff
	.zero		1


	//   ....[122]....
        /*08ac*/ 	.word	0x0000a1f0
        /*08b0*/ 	.word	0x00000000
        /*08b4*/ 	.word	0x00000050
        /*08b8*/ 	.short	0x010a
        /*08ba*/ 	.byte	0xff
	.zero		1


	//   ....[123]....
        /*08bc*/ 	.word	0x0000a240
        /*08c0*/ 	.word	0x00000003
        /*08c4*/ 	.word	0x00000070
        /*08c8*/ 	.short	0x010a
        /*08ca*/ 	.byte	0xff
	.zero		1


	//   ....[124]....
        /*08cc*/ 	.word	0x0000a290
        /*08d0*/ 	.word	0x00000002
        /*08d4*/ 	.word	0x00000020
        /*08d8*/ 	.short	0x010a
        /*08da*/ 	.byte	0xff
	.zero		1


	//   ....[125]....
        /*08dc*/ 	.word	0x0000a2e0
        /*08e0*/ 	.word	0x00000047
        /*08e4*/ 	.word	0x00000090
        /*08e8*/ 	.short	0x010a
        /*08ea*/ 	.byte	0xff
	.zero		1


	//   ....[126]....
        /*08ec*/ 	.word	0x0000a330
        /*08f0*/ 	.word	0x00000069
        /*08f4*/ 	.word	0x00000020
        /*08f8*/ 	.short	0x010a
        /*08fa*/ 	.byte	0xff
	.zero		1


	//   ....[127]....
        /*08fc*/ 	.word	0x0000a380
        /*0900*/ 	.word	0x00000069
        /*0904*/ 	.word	0x00000020
        /*0908*/ 	.short	0x010a
        /*090a*/ 	.byte	0xff
	.zero		1


	//   ....[128]....
        /*090c*/ 	.word	0x0000a3d0
        /*0910*/ 	.word	0x00000067
        /*0914*/ 	.word	0x00000020
        /*0918*/ 	.short	0x010a
        /*091a*/ 	.byte	0xff
	.zero		1


	//----- nvinfo : EIATTR_NUM_MBARRIERS
	.align		4
.L_48:
        /*091c*/ 	.byte	0x03, 0x38
        /*091e*/ 	.short	0x001e


	//----- nvinfo : EIATTR_EXIT_INSTR_OFFSETS
	.align		4
        /*0920*/ 	.byte	0x04, 0x1c
        /*0922*/ 	.short	(.L_50 - .L_49)


	//   ....[0]....
.L_49:
        /*0924*/ 	.word	0x00002940


	//   ....[1]....
        /*0928*/ 	.word	0x00002e30


	//   ....[2]....
        /*092c*/ 	.word	0x00002e90


	//   ....[3]....
        /*0930*/ 	.word	0x00003fc0


	//   ....[4]....
        /*0934*/ 	.word	0x000051e0


	//   ....[5]....
        /*0938*/ 	.word	0x00005220


	//   ....[6]....
        /*093c*/ 	.word	0x00009930


	//----- nvinfo : EIATTR_MAX_THREADS
	.align		4
.L_50:
        /*0940*/ 	.byte	0x04, 0x05
        /*0942*/ 	.short	(.L_52 - .L_51)
.L_51:
        /*0944*/ 	.word	0x00000100
        /*0948*/ 	.word	0x00000001
        /*094c*/ 	.word	0x00000001


	//----- nvinfo : EIATTR_CRS_STACK_SIZE
	.align		4
.L_52:
        /*0950*/ 	.byte	0x04, 0x1e
        /*0952*/ 	.short	(.L_54 - .L_53)
.L_53:
        /*0954*/ 	.word	0x00000000


	//----- nvinfo : EIATTR_CBANK_PARAM_SIZE
	.align		4
.L_54:
        /*0958*/ 	.byte	0x03, 0x19
        /*095a*/ 	.short	0x0800


	//----- nvinfo : EIATTR_PARAM_CBANK
	.align		4
        /*095c*/ 	.byte	0x04, 0x0a
        /*095e*/ 	.short	(.L_56 - .L_55)
	.align		4
.L_55:
        /*0960*/ 	.word	index@(.nv.constant0._ZN7cutlass13device_kernelINS_4gemm6kernel13GemmUniversalIN4cute5tupleIJiiiiEEENS1_10collective13CollectiveMmaINS1_35MainloopSm100TmaUmmaWarpSpecializedILi2ELi2ELi4ENS5_IJNS4_1CILi2EEENSA_ILi1EEESC_EEEEENS5_IJNSA_ILi64EEENSA_ILi256EEESG_EEENS_12float_e4m3_tENS5_IJlSC_lEEESI_SJ_NS4_8TiledMMAINS4_8MMA_AtomIJNS4_10MMA_TraitsINS4_19SM100_MMA_F8F6F4_SSEJSI_SI_fSF_SG_NS4_17integral_constantINS4_4UMMA5MajorELSQ_0EEESR_NSO_INSP_7ScaleInELSS_0EEEST_EEEEEENS4_6LayoutINS5_IJSC_SC_SC_EEENS5_IJNSA_ILi0EEESY_SY_EEEEENS5_IJNS4_10UnderscoreES11_S11_EEEEENS4_13SM90_TMA_LOADENS4_14ComposedLayoutINS4_7SwizzleILi3ELi4ELi3EEENS4_18smem_ptr_flag_bitsILi8EEENSW_INS5_IJNSA_ILi8EEENSA_ILi128EEEEEENS5_IJS1B_SC_EEEEEEEvNS4_8identityENS4_23SM90_TMA_LOAD_MULTICASTES1F_vS1G_EENS_8epilogue10collective18CollectiveEpilogueINS1J_23Sm100TmaWarpSpecializedILi4ELi2ELi32ELb0ELb0EEEJSH_NS5_IJNSW_ISF_SC_EES1O_EEESI_SJ_SI_SJ_NS1J_6fusion15FusionCallbacksIS1N_NS1Q_17LinearCombinationISI_fSI_fLNS_15FloatRoundStyleE2EEESH_S1P_JEEENS4_5SM1004TMEM4LOAD26SM100_TMEM_LOAD_16dp32b32xES14_NS15_INS16_ILi2ELi4ELi3EEES19_NSW_INS5_IJS1A_SF_EEENS5_IJSF_SC_EEEEEEENS4_39AutoVectorizingCopyWithAssumedAlignmentILi128EEENS4_14SM90_TMA_STOREES24_S26_S26_EEEvvEEEEvNT_6ParamsE)
        /*0964*/ 	.short	0x0380
        /*0966*/ 	.short	0x0800


	//----- nvinfo : EIATTR_SW_WAR
	.align		4
.L_56:
        /*0968*/ 	.byte	0x04, 0x36
        /*096a*/ 	.short	(.L_58 - .L_57)
.L_57:
        /*096c*/ 	.word	0x00000008
.L_58:


//--------------------- .nv.callgraph             --------------------------
	.section	.nv.callgraph,"",@"SHT_CUDA_CALLGRAPH"
	.align	4
	.sectionentsize	8
	.align		4
        /*0000*/ 	.word	0x00000000
	.align		4
        /*0004*/ 	.word	0xffffffff
	.align		4
        /*0008*/ 	.word	index@(_ZN7cutlass13device_kernelINS_4gemm6kernel13GemmUniversalIN4cute5tupleIJiiiiEEENS1_10collective13CollectiveMmaINS1_35MainloopSm100TmaUmmaWarpSpecializedILi2ELi2ELi4ENS5_IJNS4_1CILi2EEENSA_ILi1EEESC_EEEEENS5_IJNSA_ILi64EEENSA_ILi256EEESG_EEENS_12float_e4m3_tENS5_IJlSC_lEEESI_SJ_NS4_8TiledMMAINS4_8MMA_AtomIJNS4_10MMA_TraitsINS4_19SM100_MMA_F8F6F4_SSEJSI_SI_fSF_SG_NS4_17integral_constantINS4_4UMMA5MajorELSQ_0EEESR_NSO_INSP_7ScaleInELSS_0EEEST_EEEEEENS4_6LayoutINS5_IJSC_SC_SC_EEENS5_IJNSA_ILi0EEESY_SY_EEEEENS5_IJNS4_10UnderscoreES11_S11_EEEEENS4_13SM90_TMA_LOADENS4_14ComposedLayoutINS4_7SwizzleILi3ELi4ELi3EEENS4_18smem_ptr_flag_bitsILi8EEENSW_INS5_IJNSA_ILi8EEENSA_ILi128EEEEEENS5_IJS1B_SC_EEEEEEEvNS4_8identityENS4_23SM90_TMA_LOAD_MULTICASTES1F_vS1G_EENS_8epilogue10collective18CollectiveEpilogueINS1J_23Sm100TmaWarpSpecializedILi4ELi2ELi32ELb0ELb0EEEJSH_NS5_IJNSW_ISF_SC_EES1O_EEESI_SJ_SI_SJ_NS1J_6fusion15FusionCallbacksIS1N_NS1Q_17LinearCombinationISI_fSI_fLNS_15FloatRoundStyleE2EEESH_S1P_JEEENS4_5SM1004TMEM4LOAD26SM100_TMEM_LOAD_16dp32b32xES14_NS15_INS16_ILi2ELi4ELi3EEES19_NSW_INS5_IJS1A_SF_EEENS5_IJSF_SC_EEEEEEENS4_39AutoVectorizingCopyWithAssumedAlignmentILi128EEENS4_14SM90_TMA_STOREES24_S26_S26_EEEvvEEEEvNT_6ParamsE)
	.align		4
        /*000c*/ 	.word	index@(__assertfail)
	.align		4
        /*0010*/ 	.word	0x00000000
	.align		4
        /*0014*/ 	.word	0xfffffffe
	.align		4
        /*0018*/ 	.word	0x00000000
	.align		4
        /*001c*/ 	.word	0xfffffffd
	.align		4
        /*0020*/ 	.word	0x00000000
	.align		4
        /*0024*/ 	.word	0xfffffffc


//--------------------- .nv.constant4             --------------------------
	.section	.nv.constant4,"a",@progbits
	.align	8
	.align		8
.nv.constant4:
        /*0000*/ 	.dword	__assertfail
	.align		8
        /*0008*/ 	.dword	__unnamed_1
	.align		8
        /*0010*/ 	.dword	__unnamed_2
	.align		8
        /*0018*/ 	.dword	__unnamed_3
	.align		8
        /*0020*/ 	.dword	_ZN40_INTERNAL_1d5b63e6_4_k_cu_836871b0_274794cuda3std3__45__cpo5beginE
	.align		8
        /*0028*/ 	.dword	_ZN40_INTERNAL_1d5b63e6_4_k_cu_836871b0_274794cuda3std3__45__cpo3endE
	.align		8
        /*0030*/ 	.dword	_ZN40_INTERNAL_1d5b63e6_4_k_cu_836871b0_274794cuda3std3__45__cpo6cbeginE
	.align		8
        /*0038*/ 	.dword	_ZN40_INTERNAL_1d5b63e6_4_k_cu_836871b0_274794cuda3std3__45__cpo4cendE
	.align		8
        /*0040*/ 	.dword	_ZN40_INTERNAL_1d5b63e6_4_k_cu_836871b0_274794cuda3std3__442_GLOBAL__N__1d5b63e6_4_k_cu_836871b0_274796ignoreE
	.align		8
        /*0048*/ 	.dword	_ZN40_INTERNAL_1d5b63e6_4_k_cu_836871b0_274794cuda3std3__419piecewise_constructE
	.align		8
        /*0050*/ 	.dword	_ZN40_INTERNAL_1d5b63e6_4_k_cu_836871b0_274794cuda3std3__48in_placeE
	.align		8
        /*0058*/ 	.dword	_ZN40_INTERNAL_1d5b63e6_4_k_cu_836871b0_274794cuda3std6ranges3__45__cpo4swapE
	.align		8
        /*0060*/ 	.dword	_ZN40_INTERNAL_1d5b63e6_4_k_cu_836871b0_274794cuda3std6ranges3__45__cpo9iter_moveE
	.align		8
        /*0068*/ 	.dword	_ZN40_INTERNAL_1d5b63e6_4_k_cu_836871b0_274794cute7productE
	.align		8
        /*0070*/ 	.dword	_ZN40_INTERNAL_1d5b63e6_4_k_cu_836871b0_274794cute1_E
	.align		8
        /*0078*/ 	.dword	$str$25
	.align		8
        /*0080*/ 	.dword	$str$26
	.align		8
        /*0088*/ 	.dword	$str$27
	.align		8
        /*0090*/ 	.dword	$str$28


//--------------------- .text._ZN7cutlass13device_kernelINS_4gemm6kernel13GemmUniversalIN4cute5tupleIJiiiiEEENS1_10collective13CollectiveMmaINS1_35MainloopSm100TmaUmmaWarpSpecializedILi2ELi2ELi4ENS5_IJNS4_1CILi2EEENSA_ILi1EEESC_EEEEENS5_IJNSA_ILi64EEENSA_ILi256EEESG_EEENS_12float_e4m3_tENS5_IJlSC_lEEESI_SJ_NS4_8TiledMMAINS4_8MMA_AtomIJNS4_10MMA_TraitsINS4_19SM100_MMA_F8F6F4_SSEJSI_SI_fSF_SG_NS4_17integral_constantINS4_4UMMA5MajorELSQ_0EEESR_NSO_INSP_7ScaleInELSS_0EEEST_EEEEEENS4_6LayoutINS5_IJSC_SC_SC_EEENS5_IJNSA_ILi0EEESY_SY_EEEEENS5_IJNS4_10UnderscoreES11_S11_EEEEENS4_13SM90_TMA_LOADENS4_14ComposedLayoutINS4_7SwizzleILi3ELi4ELi3EEENS4_18smem_ptr_flag_bitsILi8EEENSW_INS5_IJNSA_ILi8EEENSA_ILi128EEEEEENS5_IJS1B_SC_EEEEEEEvNS4_8identityENS4_23SM90_TMA_LOAD_MULTICASTES1F_vS1G_EENS_8epilogue10collective18CollectiveEpilogueINS1J_23Sm100TmaWarpSpecializedILi4ELi2ELi32ELb0ELb0EEEJSH_NS5_IJNSW_ISF_SC_EES1O_EEESI_SJ_SI_SJ_NS1J_6fusion15FusionCallbacksIS1N_NS1Q_17LinearCombinationISI_fSI_fLNS_15FloatRoundStyleE2EEESH_S1P_JEEENS4_5SM1004TMEM4LOAD26SM100_TMEM_LOAD_16dp32b32xES14_NS15_INS16_ILi2ELi4ELi3EEES19_NSW_INS5_IJS1A_SF_EEENS5_IJSF_SC_EEEEEEENS4_39AutoVectorizingCopyWithAssumedAlignmentILi128EEENS4_14SM90_TMA_STOREES24_S26_S26_EEEvvEEEEvNT_6ParamsE --------------------------
	.section	.text._ZN7cutlass13device_kernelINS_4gemm6kernel13GemmUniversalIN4cute5tupleIJiiiiEEENS1_10collective13CollectiveMmaINS1_35MainloopSm100TmaUmmaWarpSpecializedILi2ELi2ELi4ENS5_IJNS4_1CILi2EEENSA_ILi1EEESC_EEEEENS5_IJNSA_ILi64EEENSA_ILi256EEESG_EEENS_12float_e4m3_tENS5_IJlSC_lEEESI_SJ_NS4_8TiledMMAINS4_8MMA_AtomIJNS4_10MMA_TraitsINS4_19SM100_MMA_F8F6F4_SSEJSI_SI_fSF_SG_NS4_17integral_constantINS4_4UMMA5MajorELSQ_0EEESR_NSO_INSP_7ScaleInELSS_0EEEST_EEEEEENS4_6LayoutINS5_IJSC_SC_SC_EEENS5_IJNSA_ILi0EEESY_SY_EEEEENS5_IJNS4_10UnderscoreES11_S11_EEEEENS4_13SM90_TMA_LOADENS4_14ComposedLayoutINS4_7SwizzleILi3ELi4ELi3EEENS4_18smem_ptr_flag_bitsILi8EEENSW_INS5_IJNSA_ILi8EEENSA_ILi128EEEEEENS5_IJS1B_SC_EEEEEEEvNS4_8identityENS4_23SM90_TMA_LOAD_MULTICASTES1F_vS1G_EENS_8epilogue10collective18CollectiveEpilogueINS1J_23Sm100TmaWarpSpecializedILi4ELi2ELi32ELb0ELb0EEEJSH_NS5_IJNSW_ISF_SC_EES1O_EEESI_SJ_SI_SJ_NS1J_6fusion15FusionCallbacksIS1N_NS1Q_17LinearCombinationISI_fSI_fLNS_15FloatRoundStyleE2EEESH_S1P_JEEENS4_5SM1004TMEM4LOAD26SM100_TMEM_LOAD_16dp32b32xES14_NS15_INS16_ILi2ELi4ELi3EEES19_NSW_INS5_IJS1A_SF_EEENS5_IJSF_SC_EEEEEEENS4_39AutoVectorizingCopyWithAssumedAlignmentILi128EEENS4_14SM90_TMA_STOREES24_S26_S26_EEEvvEEEEvNT_6ParamsE,"ax",@progbits
	.align	128
.text._ZN7cutlass13device_kernelINS_4gemm6kernel13GemmUniversalIN4cute5tupleIJiiiiEEENS1_10collective13CollectiveMmaINS1_35MainloopSm100TmaUmmaWarpSpecializedILi2ELi2ELi4ENS5_IJNS4_1CILi2EEENSA_ILi1EEESC_EEEEENS5_IJNSA_ILi64EEENSA_ILi256EEESG_EEENS_12float_e4m3_tENS5_IJlSC_lEEESI_SJ_NS4_8TiledMMAINS4_8MMA_AtomIJNS4_10MMA_TraitsINS4_19SM100_MMA_F8F6F4_SSEJSI_SI_fSF_SG_NS4_17integral_constantINS4_4UMMA5MajorELSQ_0EEESR_NSO_INSP_7ScaleInELSS_0EEEST_EEEEEENS4_6LayoutINS5_IJSC_SC_SC_EEENS5_IJNSA_ILi0EEESY_SY_EEEEENS5_IJNS4_10UnderscoreES11_S11_EEEEENS4_13SM90_TMA_LOADENS4_14ComposedLayoutINS4_7SwizzleILi3ELi4ELi3EEENS4_18smem_ptr_flag_bitsILi8EEENSW_INS5_IJNSA_ILi8EEENSA_ILi128EEEEEENS5_IJS1B_SC_EEEEEEEvNS4_8identityENS4_23SM90_TMA_LOAD_MULTICASTES1F_vS1G_EENS_8epilogue10collective18CollectiveEpilogueINS1J_23Sm100TmaWarpSpecializedILi4ELi2ELi32ELb0ELb0EEEJSH_NS5_IJNSW_ISF_SC_EES1O_EEESI_SJ_SI_SJ_NS1J_6fusion15FusionCallbacksIS1N_NS1Q_17LinearCombinationISI_fSI_fLNS_15FloatRoundStyleE2EEESH_S1P_JEEENS4_5SM1004TMEM4LOAD26SM100_TMEM_LOAD_16dp32b32xES14_NS15_INS16_ILi2ELi4ELi3EEES19_NSW_INS5_IJS1A_SF_EEENS5_IJSF_SC_EEEEEEENS4_39AutoVectorizingCopyWithAssumedAlignmentILi128EEENS4_14SM90_TMA_STOREES24_S26_S26_EEEvvEEEEvNT_6ParamsE:
        .type           _ZN7cutlass13device_kernelINS_4gemm6kernel13GemmUniversalIN4cute5tupleIJiiiiEEENS1_10collective13CollectiveMmaINS1_35MainloopSm100TmaUmmaWarpSpecializedILi2ELi2ELi4ENS5_IJNS4_1CILi2EEENSA_ILi1EEESC_EEEEENS5_IJNSA_ILi64EEENSA_ILi256EEESG_EEENS_12float_e4m3_tENS5_IJlSC_lEEESI_SJ_NS4_8TiledMMAINS4_8MMA_AtomIJNS4_10MMA_TraitsINS4_19SM100_MMA_F8F6F4_SSEJSI_SI_fSF_SG_NS4_17integral_constantINS4_4UMMA5MajorELSQ_0EEESR_NSO_INSP_7ScaleInELSS_0EEEST_EEEEEENS4_6LayoutINS5_IJSC_SC_SC_EEENS5_IJNSA_ILi0EEESY_SY_EEEEENS5_IJNS4_10UnderscoreES11_S11_EEEEENS4_13SM90_TMA_LOADENS4_14ComposedLayoutINS4_7SwizzleILi3ELi4ELi3EEENS4_18smem_ptr_flag_bitsILi8EEENSW_INS5_IJNSA_ILi8EEENSA_ILi128EEEEEENS5_IJS1B_SC_EEEEEEEvNS4_8identityENS4_23SM90_TMA_LOAD_MULTICASTES1F_vS1G_EENS_8epilogue10collective18CollectiveEpilogueINS1J_23Sm100TmaWarpSpecializedILi4ELi2ELi32ELb0ELb0EEEJSH_NS5_IJNSW_ISF_SC_EES1O_EEESI_SJ_SI_SJ_NS1J_6fusion15FusionCallbacksIS1N_NS1Q_17LinearCombinationISI_fSI_fLNS_15FloatRoundStyleE2EEESH_S1P_JEEENS4_5SM1004TMEM4LOAD26SM100_TMEM_LOAD_16dp32b32xES14_NS15_INS16_ILi2ELi4ELi3EEES19_NSW_INS5_IJS1A_SF_EEENS5_IJSF_SC_EEEEEEENS4_39AutoVectorizingCopyWithAssumedAlignmentILi128EEENS4_14SM90_TMA_STOREES24_S26_S26_EEEvvEEEEvNT_6ParamsE,@function
        .size           _ZN7cutlass13device_kernelINS_4gemm6kernel13GemmUniversalIN4cute5tupleIJiiiiEEENS1_10collective13CollectiveMmaINS1_35MainloopSm100TmaUmmaWarpSpecializedILi2ELi2ELi4ENS5_IJNS4_1CILi2EEENSA_ILi1EEESC_EEEEENS5_IJNSA_ILi64EEENSA_ILi256EEESG_EEENS_12float_e4m3_tENS5_IJlSC_lEEESI_SJ_NS4_8TiledMMAINS4_8MMA_AtomIJNS4_10MMA_TraitsINS4_19SM100_MMA_F8F6F4_SSEJSI_SI_fSF_SG_NS4_17integral_constantINS4_4UMMA5MajorELSQ_0EEESR_NSO_INSP_7ScaleInELSS_0EEEST_EEEEEENS4_6LayoutINS5_IJSC_SC_SC_EEENS5_IJNSA_ILi0EEESY_SY_EEEEENS5_IJNS4_10UnderscoreES11_S11_EEEEENS4_13SM90_TMA_LOADENS4_14ComposedLayoutINS4_7SwizzleILi3ELi4ELi3EEENS4_18smem_ptr_flag_bitsILi8EEENSW_INS5_IJNSA_ILi8EEENSA_ILi128EEEEEENS5_IJS1B_SC_EEEEEEEvNS4_8identityENS4_23SM90_TMA_LOAD_MULTICASTES1F_vS1G_EENS_8epilogue10collective18CollectiveEpilogueINS1J_23Sm100TmaWarpSpecializedILi4ELi2ELi32ELb0ELb0EEEJSH_NS5_IJNSW_ISF_SC_EES1O_EEESI_SJ_SI_SJ_NS1J_6fusion15FusionCallbacksIS1N_NS1Q_17LinearCombinationISI_fSI_fLNS_15FloatRoundStyleE2EEESH_S1P_JEEENS4_5SM1004TMEM4LOAD26SM100_TMEM_LOAD_16dp32b32xES14_NS15_INS16_ILi2ELi4ELi3EEES19_NSW_INS5_IJS1A_SF_EEENS5_IJSF_SC_EEEEEEENS4_39AutoVectorizingCopyWithAssumedAlignmentILi128EEENS4_14SM90_TMA_STOREES24_S26_S26_EEEvvEEEEvNT_6ParamsE,(.L_x_171 - _ZN7cutlass13device_kernelINS_4gemm6kernel13GemmUniversalIN4cute5tupleIJiiiiEEENS1_10collective13CollectiveMmaINS1_35MainloopSm100TmaUmmaWarpSpecializedILi2ELi2ELi4ENS5_IJNS4_1CILi2EEENSA_ILi1EEESC_EEEEENS5_IJNSA_ILi64EEENSA_ILi256EEESG_EEENS_12float_e4m3_tENS5_IJlSC_lEEESI_SJ_NS4_8TiledMMAINS4_8MMA_AtomIJNS4_10MMA_TraitsINS4_19SM100_MMA_F8F6F4_SSEJSI_SI_fSF_SG_NS4_17integral_constantINS4_4UMMA5MajorELSQ_0EEESR_NSO_INSP_7ScaleInELSS_0EEEST_EEEEEENS4_6LayoutINS5_IJSC_SC_SC_EEENS5_IJNSA_ILi0EEESY_SY_EEEEENS5_IJNS4_10UnderscoreES11_S11_EEEEENS4_13SM90_TMA_LOADENS4_14ComposedLayoutINS4_7SwizzleILi3ELi4ELi3EEENS4_18smem_ptr_flag_bitsILi8EEENSW_INS5_IJNSA_ILi8EEENSA_ILi128EEEEEENS5_IJS1B_SC_EEEEEEEvNS4_8identityENS4_23SM90_TMA_LOAD_MULTICASTES1F_vS1G_EENS_8epilogue10collective18CollectiveEpilogueINS1J_23Sm100TmaWarpSpecializedILi4ELi2ELi32ELb0ELb0EEEJSH_NS5_IJNSW_ISF_SC_EES1O_EEESI_SJ_SI_SJ_NS1J_6fusion15FusionCallbacksIS1N_NS1Q_17LinearCombinationISI_fSI_fLNS_15FloatRoundStyleE2EEESH_S1P_JEEENS4_5SM1004TMEM4LOAD26SM100_TMEM_LOAD_16dp32b32xES14_NS15_INS16_ILi2ELi4ELi3EEES19_NSW_INS5_IJS1A_SF_EEENS5_IJSF_SC_EEEEEEENS4_39AutoVectorizingCopyWithAssumedAlignmentILi128EEENS4_14SM90_TMA_STOREES24_S26_S26_EEEvvEEEEvNT_6ParamsE)
        .other          _ZN7cutlass13device_kernelINS_4gemm6kernel13GemmUniversalIN4cute5tupleIJiiiiEEENS1_10collective13CollectiveMmaINS1_35MainloopSm100TmaUmmaWarpSpecializedILi2ELi2ELi4ENS5_IJNS4_1CILi2EEENSA_ILi1EEESC_EEEEENS5_IJNSA_ILi64EEENSA_ILi256EEESG_EEENS_12float_e4m3_tENS5_IJlSC_lEEESI_SJ_NS4_8TiledMMAINS4_8MMA_AtomIJNS4_10MMA_TraitsINS4_19SM100_MMA_F8F6F4_SSEJSI_SI_fSF_SG_NS4_17integral_constantINS4_4UMMA5MajorELSQ_0EEESR_NSO_INSP_7ScaleInELSS_0EEEST_EEEEEENS4_6LayoutINS5_IJSC_SC_SC_EEENS5_IJNSA_ILi0EEESY_SY_EEEEENS5_IJNS4_10UnderscoreES11_S11_EEEEENS4_13SM90_TMA_LOADENS4_14ComposedLayoutINS4_7SwizzleILi3ELi4ELi3EEENS4_18smem_ptr_flag_bitsILi8EEENSW_INS5_IJNSA_ILi8EEENSA_ILi128EEEEEENS5_IJS1B_SC_EEEEEEEvNS4_8identityENS4_23SM90_TMA_LOAD_MULTICASTES1F_vS1G_EENS_8epilogue10collective18CollectiveEpilogueINS1J_23Sm100TmaWarpSpecializedILi4ELi2ELi32ELb0ELb0EEEJSH_NS5_IJNSW_ISF_SC_EES1O_EEESI_SJ_SI_SJ_NS1J_6fusion15FusionCallbacksIS1N_NS1Q_17LinearCombinationISI_fSI_fLNS_15FloatRoundStyleE2EEESH_S1P_JEEENS4_5SM1004TMEM4LOAD26SM100_TMEM_LOAD_16dp32b32xES14_NS15_INS16_ILi2ELi4ELi3EEES19_NSW_INS5_IJS1A_SF_EEENS5_IJSF_SC_EEEEEEENS4_39AutoVectorizingCopyWithAssumedAlignmentILi128EEENS4_14SM90_TMA_STOREES24_S26_S26_EEEvvEEEEvNT_6ParamsE,@"STO_CUDA_ENTRY STV_DEFAULT"
_ZN7cutlass13device_kernelINS_4gemm6kernel13GemmUniversalIN4cute5tupleIJiiiiEEENS1_10collective13CollectiveMmaINS1_35MainloopSm100TmaUmmaWarpSpecializedILi2ELi2ELi4ENS5_IJNS4_1CILi2EEENSA_ILi1EEESC_EEEEENS5_IJNSA_ILi64EEENSA_ILi256EEESG_EEENS_12float_e4m3_tENS5_IJlSC_lEEESI_SJ_NS4_8TiledMMAINS4_8MMA_AtomIJNS4_10MMA_TraitsINS4_19SM100_MMA_F8F6F4_SSEJSI_SI_fSF_SG_NS4_17integral_constantINS4_4UMMA5MajorELSQ_0EEESR_NSO_INSP_7ScaleInELSS_0EEEST_EEEEEENS4_6LayoutINS5_IJSC_SC_SC_EEENS5_IJNSA_ILi0EEESY_SY_EEEEENS5_IJNS4_10UnderscoreES11_S11_EEEEENS4_13SM90_TMA_LOADENS4_14ComposedLayoutINS4_7SwizzleILi3ELi4ELi3EEENS4_18smem_ptr_flag_bitsILi8EEENSW_INS5_IJNSA_ILi8EEENSA_ILi128EEEEEENS5_IJS1B_SC_EEEEEEEvNS4_8identityENS4_23SM90_TMA_LOAD_MULTICASTES1F_vS1G_EENS_8epilogue10collective18CollectiveEpilogueINS1J_23Sm100TmaWarpSpecializedILi4ELi2ELi32ELb0ELb0EEEJSH_NS5_IJNSW_ISF_SC_EES1O_EEESI_SJ_SI_SJ_NS1J_6fusion15FusionCallbacksIS1N_NS1Q_17LinearCombinationISI_fSI_fLNS_15FloatRoundStyleE2EEESH_S1P_JEEENS4_5SM1004TMEM4LOAD26SM100_TMEM_LOAD_16dp32b32xES14_NS15_INS16_ILi2ELi4ELi3EEES19_NSW_INS5_IJS1A_SF_EEENS5_IJSF_SC_EEEEEEENS4_39AutoVectorizingCopyWithAssumedAlignmentILi128EEENS4_14SM90_TMA_STOREES24_S26_S26_EEEvvEEEEvNT_6ParamsE:
[----:B------:R-:W1:Y:S01]  /*0000*/  LDC R1, c[0x0][0x37c] ;  /* 0x0000df00ff017b82 */ /* 0x000e620000000800 */
[----:B------:R-:W2:Y:S01]  /*0010*/  S2R R96, SR_TID.X ;  /* 0x0000000000607919 */ /* 0x000ea20000002100 */
[----:B------:R-:W3:Y:S01]  /*0020*/  LDCU.64 UR8, c[0x0][0x890] ;  /* 0x00011200ff0877ac */ /* 0x000ee20008000a00 */
[----:B------:R-:W-:Y:S02]  /*0030*/  PRMT R85, RZ, 0x7610, R85 ;  /* 0x00007610ff557816 */ /* 0x000fe40000000055 */
[----:B------:R-:W-:Y:S01]  /*0040*/  ELECT P3, URZ, PT ;  /* 0x0000000000ff782f */ /* 0x000fe20003860000 */
[----:B---3--:R-:W-:-:S04]  /*0050*/  UISETP.NE.U32.AND UP0, UPT, UR8, URZ, UPT ;  /* 0x000000ff0800728c */ /* 0x008fc8000bf05070 */
[----:B------:R-:W-:Y:S01]  /*0060*/  UISETP.NE.AND.EX UP0, UPT, UR9, URZ, UPT, UP0 ;  /* 0x000000ff0900728c */ /* 0x000fe2000bf05300 */
[----:B--2---:R-:W-:-:S05]  /*0070*/  SHF.R.U32.HI R86, RZ, 0x5, R96 ;  /* 0x00000005ff567819 */ /* 0x004fca0000011660 */
[----:B------:R-:W2:Y:S02]  /*0080*/  SHFL.IDX PT, R0, R86, RZ, 0x1f ;  /* 0x00001fff56007589 */ /* 0x000ea400000e0000 */
[----:B--2---:R-:W-:Y:S01]  /*0090*/  R2UR UR18, R0 ;  /* 0x00000000001272ca */ /* 0x004fe200000e0000 */
[----:B-1----:R-:W-:-:S14]  /*00a0*/  BRA.U UP0, `(.L_x_0) ;  /* 0x0000000100307547 */ /* 0x002fdc000b800000 */
[----:B------:R-:W1:Y:S02]  /*00b0*/  LDCU.64 UR4, c[0x0][0x888] ;  /* 0x00011100ff0477ac */ /* 0x000e640008000a00 */
[----:B-1----:R-:W-:-:S04]  /*00c0*/  UISETP.NE.U32.AND UP0, UPT, UR4, URZ, UPT ;  /* 0x000000ff0400728c */ /* 0x002fc8000bf05070 */
[----:B------:R-:W-:-:S09]  /*00d0*/  UISETP.NE.AND.EX UP0, UPT, UR5, URZ, UPT, UP0 ;  /* 0x000000ff0500728c */ /* 0x000fd2000bf05300 */
[----:B------:R-:W-:Y:S05]  /*00e0*/  BRA.U !UP0, `(.L_x_1) ;  /* 0x0000000108147547 */ /* 0x000fea000b800000 */
[----:B------:R-:W1:Y:S01]  /*00f0*/  LDC.64 R2, c[0x0][0x888] ;  /* 0x00022200ff027b82 */ /* 0x000e620000000a00 */
[----:B------:R-:W1:Y:S02]  /*0100*/  LDCU.64 UR4, c[0x0][0x358] ;  /* 0x00006b00ff0477ac */ /* 0x000e640008000a00 */
[----:B-1----:R1:W5:Y:S01]  /*0110*/  LDG.E R41, desc[UR4][R2.64] ;  /* 0x0000000402297981 */ /* 0x002362000c1e1900 */
[----:B------:R-:W-:Y:S01]  /*0120*/  HFMA2 R85, -RZ, RZ, 0, 5.9604644775390625e-08 ;  /* 0x00000001ff557431 */ /* 0x000fe200000001ff */
[----:B------:R-:W-:Y:S05]  /*0130*/  BRA `(.L_x_0) ;  /* 0x00000000000c7947 */ /* 0x000fea0003800000 */
.L_x_1:
[----:B------:R-:W1:Y:S01]  /*0140*/  LDCU UR4, c[0x0][0x880] ;  /* 0x00011000ff0477ac */ /* 0x000e620008000800 */
[----:B------:R-:W-:Y:S01]  /*0150*/  HFMA2 R85, -RZ, RZ, 0, 5.9604644775390625e-08 ;  /* 0x00000001ff557431 */ /* 0x000fe200000001ff */
[----:B-1----:R-:W-:-:S07]  /*0160*/  MOV R41, UR4 ;  /* 0x0000000400297c02 */ /* 0x002fce0008000f00 */
.L_x_0:
[----:B------:R-:W2:Y:S02]  /*0170*/  LDCU.64 UR4, c[0x0][0x8b0] ;  /* 0x00011600ff0477ac */ /* 0x000ea40008000a00 */
[----:B--2---:R-:W-:-:S04]  /*0180*/  UISETP.NE.U32.AND UP0, UPT, UR4, URZ, UPT ;  /* 0x000000ff0400728c */ /* 0x004fc8000bf05070 */
[----:B------:R-:W-:-:S09]  /*0190*/  UISETP.NE.AND.EX UP0, UPT, UR5, URZ, UPT, UP0 ;  /* 0x000000ff0500728c */ /* 0x000fd2000bf05300 */
[----:B------:R-:W-:Y:S05]  /*01a0*/  BRA.U UP0, `(.L_x_2) ;  /* 0x0000000100287547 */ /* 0x000fea000b800000 */
[----:B------:R-:W2:Y:S02]  /*01b0*/  LDCU.64 UR4, c[0x0][0x8a8] ;  /* 0x00011500ff0477ac */ /* 0x000ea40008000a00 */
[----:B--2---:R-:W-:-:S04]  /*01c0*/  UISETP.NE.U32.AND UP0, UPT, UR4, URZ, UPT ;  /* 0x000000ff0400728c */ /* 0x004fc8000bf05070 */
[----:B------:R-:W-:-:S09]  /*01d0*/  UISETP.NE.AND.EX UP0, UPT, UR5, URZ, UPT, UP0 ;  /* 0x000000ff0500728c */ /* 0x000fd2000bf05300 */
[----:B------:R-:W-:Y:S05]  /*01e0*/  BRA.U !UP0, `(.L_x_3) ;  /* 0x0000000108107547 */ /* 0x000fea000b800000 */
[----:B------:R-:W2:Y:S01]  /*01f0*/  LDC.64 R38, c[0x0][0x8a8] ;  /* 0x00022a00ff267b82 */ /* 0x000ea20000000a00 */
[----:B------:R-:W2:Y:S02]  /*0200*/  LDCU.64 UR4, c[0x0][0x358] ;  /* 0x00006b00ff0477ac */ /* 0x000ea40008000a00 */
[----:B--2---:R2:W5:Y:S01]  /*0210*/  LDG.E R38, desc[UR4][R38.64] ;  /* 0x0000000426267981 */ /* 0x004562000c1e1900 */
[----:B------:R-:W-:Y:S05]  /*0220*/  BRA `(.L_x_2) ;  /* 0x0000000000087947 */ /* 0x000fea0003800000 */
.L_x_3:
[----:B------:R-:W2:Y:S02]  /*0230*/  LDCU UR4, c[0x0][0x8a0] ;  /* 0x00011400ff0477ac */ /* 0x000ea40008000800 */
[----:B--2---:R-:W-:Y:S02]  /*0240*/  MOV R38, UR4 ;  /* 0x0000000400267c02 */ /* 0x004fe40008000f00 */
.L_x_2:
[----:B------:R-:W-:Y:S01]  /*0250*/  IMAD.U32 R0, RZ, RZ, UR18 ;  /* 0x00000012ff007e24 */ /* 0x000fe2000f8e00ff */
[----:B------:R-:W-:Y:S04]  /*0260*/  BSSY.RECONVERGENT B0, `(.L_x_4) ;  /* 0x000000c000007945 */ /* 0x000fe80003800200 */
[C---:B------:R-:W-:Y:S02]  /*0270*/  ISETP.NE.OR P1, PT, R0.reuse, 0x1, !P3 ;  /* 0x000000010000780c */ /* 0x040fe40005f25670 */
[----:B------:R-:W-:-:S11]  /*0280*/  ISETP.NE.OR P0, PT, R0, 0x3, !P3 ;  /* 0x000000030000780c */ /* 0x000fd60005f05670 */
[----:B------:R-:W-:Y:S05]  /*0290*/  @P1 BRA `(.L_x_5) ;  /* 0x0000000000201947 */ /* 0x000fea0003800000 */
[----:B------:R-:W3:Y:S02]  /*02a0*/  LDCU.64 UR4, c[0x0][0x348] ;  /* 0x00006900ff0477ac */ /* 0x000ee40008000a00 */
[----:B---3--:R-:W-:Y:S02]  /*02b0*/  UIADD3 UR6, UP1, UPT, UR4, 0x80, URZ ;  /* 0x0000008004067890 */ /* 0x008fe4000ff3e0ff */
[----:B------:R-:W-:Y:S02]  /*02c0*/  UIADD3 UR4, UP0, UPT, UR4, 0x180, URZ ;  /* 0x0000018004047890 */ /* 0x000fe4000ff1e0ff */
[----:B------:R-:W-:Y:S02]  /*02d0*/  UIADD3.X UR7, UPT, UPT, URZ, UR5, URZ, UP1, !UPT ;  /* 0x00000005ff077290 */ /* 0x000fe40008ffe4ff */
[----:B------:R-:W-:-:S07]  /*02e0*/  UIADD3.X UR5, UPT, UPT, URZ, UR5, URZ, UP0, !UPT ;  /* 0x00000005ff057290 */ /* 0x000fce00087fe4ff */
[----:B------:R3:W-:Y:S02]  /*02f0*/  UTMACCTL.PF [UR6] ;  /* 0x00000000060079b9 */ /* 0x0007e40008040000 */
[----:B------:R3:W-:Y:S02]  /*0300*/  UTMACCTL.PF [UR4] ;  /* 0x00000000040079b9 */ /* 0x0007e40008040000 */
[----:B---3--:R-:W-:Y:S01]  /*0310*/  NOP ;  /* 0x0000000000007918 */ /* 0x008fe20000000000 */
.L_x_5:
[----:B------:R-:W-:Y:S05]  /*0320*/  BSYNC.RECONVERGENT B0 ;  /* 0x0000000000007941 */ /* 0x000fea0003800200 */
.L_x_4:
[----:B------:R-:W-:Y:S04]  /*0330*/  BSSY.RECONVERGENT B0, `(.L_x_6) ;  /* 0x000000a000007945 */ /* 0x000fe80003800200 */
        /* <DEDUP_REMOVED lines=9> */
.L_x_7:
[----:B------:R-:W-:Y:S05]  /*03d0*/  BSYNC.RECONVERGENT B0 ;  /* 0x0000000000007941 */ /* 0x000fea0003800200 */
.L_x_6:
[----:B------:R-:W3:Y:S01]  /*03e0*/  LDCU.64 UR4, c[0x0][0x888] ;  /* 0x00011100ff0477ac */ /* 0x000ee20008000a00 */
[----:B------:R-:W-:Y:S02]  /*03f0*/  UISETP.EQ.U32.AND UP2, UPT, UR8, URZ, UPT ;  /* 0x000000ff0800728c */ /* 0x000fe4000bf42070 */
[----:B------:R-:W-:Y:S02]  /*0400*/  UPLOP3.LUT UP3, UPT, UPT, UPT, UPT, 0x80, 0x8 ;  /* 0x000000000008789c */ /* 0x000fe40003f6f070 */
[----:B---3--:R-:W-:-:S04]  /*0410*/  UISETP.NE.U32.AND UP0, UPT, UR4, URZ, UPT ;  /* 0x000000ff0400728c */ /* 0x008fc8000bf05070 */
[----:B------:R-:W-:-:S04]  /*0420*/  UISETP.NE.AND.EX UP1, UPT, UR5, URZ, UPT, UP0 ;  /* 0x000000ff0500728c */ /* 0x000fc8000bf25300 */
[----:B------:R-:W-:-:S04]  /*0430*/  UISETP.EQ.OR.EX UP4, UPT, UR9, URZ, !UP1, UP2 ;  /* 0x000000ff0900728c */ /* 0x000fc8000cf82720 */
[----:B------:R-:W-:-:S06]  /*0440*/  UP2UR UR4, UPR, URZ, 0x10 ;  /* 0x00000010ff047883 */ /* 0x000fcc0008000000 */
[----:B------:R-:W-:Y:S01]  /*0450*/  MOV R89, UR4 ;  /* 0x0000000400597c02 */ /* 0x000fe20008000f00 */
[----:B------:R-:W-:Y:S06]  /*0460*/  BRA.U !UP4, `(.L_x_8) ;  /* 0x000000010c207547 */ /* 0x000fec000b800000 */
[----:B------:R-:W-:Y:S01]  /*0470*/  UISETP.NE.U32.AND UP2, UPT, UR8, URZ, UPT ;  /* 0x000000ff0800728c */ /* 0x000fe2000bf45070 */
[----:B-----5:R-:W-:Y:S01]  /*0480*/  FSETP.NEU.AND P0, PT, R41, RZ, PT ;  /* 0x000000ff2900720b */ /* 0x020fe20003f0d000 */
[----:B------:R-:W-:Y:S02]  /*0490*/  USEL UR4, URZ, 0xffffffff, UP1 ;  /* 0xffffffffff047887 */ /* 0x000fe40008800000 */
[----:B------:R-:W-:-:S10]  /*04a0*/  UISETP.NE.AND.EX UP2, UPT, UR9, URZ, UPT, UP2 ;  /* 0x000000ff0900728c */ /* 0x000fd4000bf45320 */
[----:B------:R-:W-:Y:S01]  /*04b0*/  VOTEU.ANY UP0, P0 ;  /* 0x0000000000ff7886 */ /* 0x000fe20000000100 */
[----:B------:R-:W-:-:S04]  /*04c0*/  @!UP2 USEL UR4, URZ, 0xffffffff, UP0 ;  /* 0xffffffffff04a887 */ /* 0x000fc80008000000 */
[----:B------:R-:W-:-:S04]  /*04d0*/  ULOP3.LUT UR4, UR4, 0x1, URZ, 0xc0, !UPT ;  /* 0x0000000104047892 */ /* 0x000fc8000f8ec0ff */
[----:B------:R-:W-:-:S11]  /*04e0*/  UISETP.NE.U32.AND UP3, UPT, UR4, 0x1, UPT ;  /* 0x000000010400788c */ /* 0x000fd6000bf65070 */
.L_x_8:
[----:B-1----:R-:W1:Y:S01]  /*04f0*/  SHFL.IDX PT, R2, R86, RZ, 0x1f ;  /* 0x00001fff56027589 */ /* 0x002e6200000e0000 */
[----:B------:R-:W-:Y:S01]  /*0500*/  UISETP.NE.AND UP6, UPT, UR18, 0x2, UPT ;  /* 0x000000021200788c */ /* 0x000fe2000bfc5270 */
[----:B-1----:R-:W-:-:S13]  /*0510*/  ISETP.NE.AND P0, PT, R2, RZ, PT ;  /* 0x000000ff0200720c */ /* 0x002fda0003f05270 */
[----:B------:R-:W-:Y:S05]  /*0520*/  @P0 BRA `(.L_x_9) ;  /* 0x0000000000480947 */ /* 0x000fea0003800000 */
[----:B------:R-:W1:Y:S01]  /*0530*/  S2UR UR4, SR_CgaCtaId ;  /* 0x00000000000479c3 */ /* 0x000e620000008800 */
[----:B------:R-:W-:Y:S01]  /*0540*/  UMOV UR5, 0x400 ;  /* 0x0000040000057882 */ /* 0x000fe20000000000 */
[----:B------:R-:W-:Y:S01]  /*0550*/  UMOV UR8, 0x1 ;  /* 0x0000000100087882 */ /* 0x000fe20000000000 */
[----:B------:R-:W-:Y:S01]  /*0560*/  UMOV UR6, 0x2 ;  /* 0x0000000200067882 */ /* 0x000fe20000000000 */
[----:B------:R-:W-:-:S04]  /*0570*/  UIADD3 UR8, UPT, UPT, -UR8, 0x100000, URZ ;  /* 0x0010000008087890 */ /* 0x000fc8000fffe1ff */
[----:B------:R-:W-:Y:S02]  /*0580*/  USHF.L.U32 UR9, UR8, 0xb, URZ ;  /* 0x0000000b08097899 */ /* 0x000fe400080006ff */
[----:B------:R-:W-:Y:S02]  /*0590*/  USHF.L.U32 UR8, UR8, 0x1, URZ ;  /* 0x0000000108087899 */ /* 0x000fe400080006ff */
[----:B------:R-:W-:-:S04]  /*05a0*/  UIADD3 UR6, UPT, UPT, -UR6, 0x100000, URZ ;  /* 0x0010000006067890 */ /* 0x000fc8000fffe1ff */
[----:B------:R-:W-:Y:S02]  /*05b0*/  USHF.L.U32 UR7, UR6, 0xb, URZ ;  /* 0x0000000b06077899 */ /* 0x000fe400080006ff */
[----:B------:R-:W-:Y:S01]  /*05c0*/  USHF.L.U32 UR6, UR6, 0x1, URZ ;  /* 0x0000000106067899 */ /* 0x000fe200080006ff */
[----:B------:R-:W-:Y:S01]  /*05d0*/  ELECT P0, URZ, PT ;  /* 0x0000000000ff782f */ /* 0x000fe20003800000 */
[----:B-1----:R-:W-:Y:S01]  /*05e0*/  ULEA UR4, UR4, UR5, 0x18 ;  /* 0x0000000504047291 */ /* 0x002fe2000f8ec0ff */
[----:B------:R-:W1:Y:S11]  /*05f0*/  FENCE.VIEW.ASYNC.S ;  /* 0x00000000000073c6 */ /* 0x000e760000000000 */
[----:B-1----:R1:W3:Y:S01]  /*0600*/  SYNCS.EXCH.64 URZ, [UR4], UR8 ;  /* 0x0000000804ff75b2 */ /* 0x0022e20008000100 */
[----:B------:R1:W4:Y:S01]  /*0610*/  SYNCS.EXCH.64 URZ, [UR4+0x10], UR6 ;  /* 0x0000100604ff75b2 */ /* 0x0003220008000100 */
[----:B------:R1:W1:Y:S01]  /*0620*/  SYNCS.EXCH.64 URZ, [UR4+0x8], UR8 ;  /* 0x0000080804ff75b2 */ /* 0x0002620008000100 */
[----:B------:R1:W1:Y:S01]  /*0630*/  SYNCS.EXCH.64 URZ, [UR4+0x18], UR6 ;  /* 0x0000180604ff75b2 */ /* 0x0002620008000100 */
[----:B------:R-:W-:Y:S01]  /*0640*/  NOP ;  /* 0x0000000000007918 */ /* 0x000fe20000000000 */
.L_x_9:
[----:B------:R-:W2:Y:S01]  /*0650*/  SHFL.IDX PT, R2, R86, RZ, 0x1f ;  /* 0x00001fff56027589 */ /* 0x000ea200000e0000 */
[----:B------:R-:W-:Y:S01]  /*0660*/  NOP ;  /* 0x0000000000007918 */ /* 0x000fe20000000000 */
[----:B--2---:R-:W-:-:S13]  /*0670*/  ISETP.NE.AND P0, PT, R2, 0x1, PT ;  /* 0x000000010200780c */ /* 0x004fda0003f05270 */
[----:B------:R-:W-:Y:S05]  /*0680*/  @P0 BRA `(.L_x_10) ;  /* 0x0000000000580947 */ /* 0x000fea0003800000 */
[----:B-1----:R-:W1:Y:S01]  /*0690*/  S2UR UR4, SR_CgaCtaId ;  /* 0x00000000000479c3 */ /* 0x002e620000008800 */
        /* <DEDUP_REMOVED lines=12> */
[----:B-1----:R2:W1:Y:S01]  /*0760*/  SYNCS.EXCH.64 URZ, [UR4+0x20], UR8 ;  /* 0x0000200804ff75b2 */ /* 0x0024620008000100 */
[----:B------:R2:W1:Y:S01]  /*0770*/  SYNCS.EXCH.64 URZ, [UR4+0x40], UR6 ;  /* 0x0000400604ff75b2 */ /* 0x0004620008000100 */
[----:B------:R2:W1:Y:S01]  /*0780*/  SYNCS.EXCH.64 URZ, [UR4+0x28], UR8 ;  /* 0x0000280804ff75b2 */ /* 0x0004620008000100 */
[----:B------:R2:W1:Y:S01]  /*0790*/  SYNCS.EXCH.64 URZ, [UR4+0x48], UR6 ;  /* 0x0000480604ff75b2 */ /* 0x0004620008000100 */
[----:B------:R2:W1:Y:S01]  /*07a0*/  SYNCS.EXCH.64 URZ, [UR4+0x30], UR8 ;  /* 0x0000300804ff75b2 */ /* 0x0004620008000100 */
[----:B------:R2:W1:Y:S01]  /*07b0*/  SYNCS.EXCH.64 URZ, [UR4+0x50], UR6 ;  /* 0x0000500604ff75b2 */ /* 0x0004620008000100 */
[----:B------:R2:W1:Y:S01]  /*07c0*/  SYNCS.EXCH.64 URZ, [UR4+0x38], UR8 ;  /* 0x0000380804ff75b2 */ /* 0x0004620008000100 */
[----:B------:R2:W1:Y:S02]  /*07d0*/  SYNCS.EXCH.64 URZ, [UR4+0x58], UR6 ;  /* 0x0000580604ff75b2 */ /* 0x0004640008000100 */
[----:B--2---:R-:W-:Y:S01]  /*07e0*/  NOP ;  /* 0x0000000000007918 */ /* 0x004fe20000000000 */
.L_x_10:
[----:B------:R-:W2:Y:S01]  /*07f0*/  SHFL.IDX PT, R2, R86, RZ, 0x1f ;  /* 0x00001fff56027589 */ /* 0x000ea200000e0000 */
[----:B------:R-:W-:Y:S01]  /*0800*/  NOP ;  /* 0x0000000000007918 */ /* 0x000fe20000000000 */
[----:B--2---:R-:W-:-:S13]  /*0810*/  ISETP.NE.AND P0, PT, R2, 0x3, PT ;  /* 0x000000030200780c */ /* 0x004fda0003f05270 */
[----:B------:R-:W-:Y:S05]  /*0820*/  @P0 BRA `(.L_x_11) ;  /* 0x0000000000300947 */ /* 0x000fea0003800000 */
[----:B-1----:R-:W1:Y:S01]  /*0830*/  S2UR UR4, SR_CgaCtaId ;  /* 0x00000000000479c3 */ /* 0x002e620000008800 */
[----:B------:R-:W-:Y:S01]  /*0840*/  UMOV UR6, 0x400 ;  /* 0x0000040000067882 */ /* 0x000fe20000000000 */
[----:B------:R-:W-:Y:S01]  /*0850*/  UMOV UR5, 0x20 ;  /* 0x0000002000057882 */ /* 0x000fe20000000000 */
[----:B------:R-:W-:Y:S01]  /*0860*/  ELECT P0, URZ, PT ;  /* 0x0000000000ff782f */ /* 0x000fe20003800000 */
[----:B-1----:R-:W-:Y:S02]  /*0870*/  ULEA UR6, UR4, UR6, 0x18 ;  /* 0x0000000604067291 */ /* 0x002fe4000f8ec0ff */
[----:B------:R-:W-:-:S04]  /*0880*/  UIADD3 UR4, UPT, UPT, -UR5, 0x100000, URZ ;  /* 0x0010000005047890 */ /* 0x000fc8000fffe1ff */
[----:B------:R-:W-:Y:S02]  /*0890*/  USHF.L.U32 UR5, UR4, 0xb, URZ ;  /* 0x0000000b04057899 */ /* 0x000fe400080006ff */
[----:B------:R-:W-:Y:S01]  /*08a0*/  USHF.L.U32 UR4, UR4, 0x1, URZ ;  /* 0x0000000104047899 */ /* 0x000fe200080006ff */
[----:B------:R-:W1:Y:S11]  /*08b0*/  FENCE.VIEW.ASYNC.S ;  /* 0x00000000000073c6 */ /* 0x000e760000000000 */
[----:B-1----:R2:W1:Y:S01]  /*08c0*/  SYNCS.EXCH.64 URZ, [UR6+0x60], UR4 ;  /* 0x0000600406ff75b2 */ /* 0x0024620008000100 */
[----:B------:R2:W1:Y:S02]  /*08d0*/  SYNCS.EXCH.64 URZ, [UR6+0x68], UR4 ;  /* 0x0000680406ff75b2 */ /* 0x0004640008000100 */
[----:B--2---:R-:W-:Y:S01]  /*08e0*/  NOP ;  /* 0x0000000000007918 */ /* 0x004fe20000000000 */
.L_x_11:
[----:B------:R-:W2:Y:S01]  /*08f0*/  SHFL.IDX PT, R2, R86, RZ, 0x1f ;  /* 0x00001fff56027589 */ /* 0x000ea200000e0000 */
[----:B------:R-:W-:Y:S01]  /*0900*/  NOP ;  /* 0x0000000000007918 */ /* 0x000fe20000000000 */
[----:B--2---:R-:W-:-:S13]  /*0910*/  ISETP.NE.AND P0, PT, R2, 0x4, PT ;  /* 0x000000040200780c */ /* 0x004fda0003f05270 */
[----:B------:R-:W-:Y:S05]  /*0920*/  @P0 BRA `(.L_x_12) ;  /* 0x00000000004c0947 */ /* 0x000fea0003800000 */
[----:B-1----:R-:W1:Y:S01]  /*0930*/  S2UR UR6, SR_CgaCtaId ;  /* 0x00000000000679c3 */ /* 0x002e620000008800 */
[----:B------:R-:W-:Y:S01]  /*0940*/  UMOV UR4, 0x1e0 ;  /* 0x000001e000047882 */ /* 0x000fe20000000000 */
[----:B------:R-:W-:Y:S01]  /*0950*/  UMOV UR5, 0x400 ;  /* 0x0000040000057882 */ /* 0x000fe20000000000 */
[----:B------:R-:W-:Y:S01]  /*0960*/  USEL UR4, UR4, 0x1a0, UP3 ;  /* 0x000001a004047887 */ /* 0x000fe20009800000 */
[----:B------:R-:W-:Y:S01]  /*0970*/  UMOV UR8, 0x1 ;  /* 0x0000000100087882 */ /* 0x000fe20000000000 */
[----:B------:R-:W-:Y:S01]  /*0980*/  ELECT P0, URZ, PT ;  /* 0x0000000000ff782f */ /* 0x000fe20003800000 */
[----:B------:R-:W-:-:S04]  /*0990*/  UIADD3 UR8, UPT, UPT, -UR8, 0x100000, URZ ;  /* 0x0010000008087890 */ /* 0x000fc8000fffe1ff */
[----:B------:R-:W-:Y:S02]  /*09a0*/  USHF.L.U32 UR9, UR8, 0xb, URZ ;  /* 0x0000000b08097899 */ /* 0x000fe400080006ff */
[----:B------:R-:W-:Y:S02]  /*09b0*/  USHF.L.U32 UR8, UR8, 0x1, URZ ;  /* 0x0000000108087899 */ /* 0x000fe400080006ff */
[----:B-1----:R-:W-:Y:S02]  /*09c0*/  ULEA UR6, UR6, UR5, 0x18 ;  /* 0x0000000506067291 */ /* 0x002fe4000f8ec0ff */
[----:B------:R-:W-:-:S04]  /*09d0*/  UIADD3 UR4, UPT, UPT, -UR4, 0x100000, URZ ;  /* 0x0010000004047890 */ /* 0x000fc8000fffe1ff */
[----:B------:R-:W-:Y:S02]  /*09e0*/  USHF.L.U32 UR5, UR4, 0xb, URZ ;  /* 0x0000000b04057899 */ /* 0x000fe400080006ff */
[----:B------:R-:W-:Y:S01]  /*09f0*/  USHF.L.U32 UR4, UR4, 0x1, URZ ;  /* 0x0000000104047899 */ /* 0x000fe200080006ff */
[----:B------:R-:W1:Y:S03]  /*0a00*/  FENCE.VIEW.ASYNC.S ;  /* 0x00000000000073c6 */ /* 0x000e660000000000 */
[----:B-1----:R2:W1:Y:S08]  /*0a10*/  SYNCS.EXCH.64 URZ, [UR6+0x70], UR8 ;  /* 0x0000700806ff75b2 */ /* 0x0024700008000100 */
[----:B------:R2:W1:Y:S01]  /*0a20*/  SYNCS.EXCH.64 URZ, [UR6+0x80], UR4 ;  /* 0x0000800406ff75b2 */ /* 0x0004620008000100 */
[----:B------:R2:W1:Y:S01]  /*0a30*/  SYNCS.EXCH.64 URZ, [UR6+0x78], UR8 ;  /* 0x0000780806ff75b2 */ /* 0x0004620008000100 */
[----:B------:R2:W1:Y:S02]  /*0a40*/  SYNCS.EXCH.64 URZ, [UR6+0x88], UR4 ;  /* 0x0000880406ff75b2 */ /* 0x0004640008000100 */
[----:B--2---:R-:W-:Y:S01]  /*0a50*/  NOP ;  /* 0x0000000000007918 */ /* 0x004fe20000000000 */
.L_x_12:
        /* <DEDUP_REMOVED lines=26> */
.L_x_13:
[----:B------:R-:W2:Y:S01]  /*0c00*/  SHFL.IDX PT, R2, R86, RZ, 0x1f ;  /* 0x00001fff56027589 */ /* 0x000ea200000e0000 */
[----:B------:R-:W1:Y:S01]  /*0c10*/  S2UR UR45, SR_CgaCtaId ;  /* 0x00000000002d79c3 */ /* 0x000e620000008800 */
[----:B------:R-:W-:Y:S01]  /*0c20*/  NOP ;  /* 0x0000000000007918 */ /* 0x000fe20000000000 */
[----:B--2---:R-:W-:-:S13]  /*0c30*/  ISETP.NE.AND P0, PT, R2, 0x3, PT ;  /* 0x000000030200780c */ /* 0x004fda0003f05270 */
[----:B-1----:R-:W-:Y:S05]  /*0c40*/  @P0 BRA `(.L_x_14) ;  /* 0x0000000000340947 */ /* 0x002fea0003800000 */
[----:B------:R-:W-:Y:S01]  /*0c50*/  UMOV UR4, 0x400 ;  /* 0x0000040000047882 */ /* 0x000fe20000000000 */
[----:B------:R-:W-:Y:S01]  /*0c60*/  UMOV UR6, 0x20 ;  /* 0x0000002000067882 */ /* 0x000fe20000000000 */
[----:B------:R-:W-:Y:S02]  /*0c70*/  ULEA UR4, UR45, UR4, 0x18 ;  /* 0x000000042d047291 */ /* 0x000fe4000f8ec0ff */
[----:B------:R-:W-:-:S04]  /*0c80*/  UIADD3 UR6, UPT, UPT, -UR6, 0x100000, URZ ;  /* 0x0010000006067890 */ /* 0x000fc8000fffe1ff */
[----:B------:R-:W-:Y:S02]  /*0c90*/  USHF.L.U32 UR7, UR6, 0xb, URZ ;  /* 0x0000000b06077899 */ /* 0x000fe400080006ff */
[----:B------:R-:W-:Y:S01]  /*0ca0*/  USHF.L.U32 UR6, UR6, 0x1, URZ ;  /* 0x0000000106067899 */ /* 0x000fe200080006ff */
[----:B------:R-:W-:Y:S01]  /*0cb0*/  ELECT P0, URZ, PT ;  /* 0x0000000000ff782f */ /* 0x000fe20003800000 */
[----:B------:R-:W1:Y:S10]  /*0cc0*/  FENCE.VIEW.ASYNC.S ;  /* 0x00000000000073c6 */ /* 0x000e740000000000 */
[----:B-1----:R1:W2:Y:S01]  /*0cd0*/  SYNCS.EXCH.64 URZ, [UR4+0xd0], UR6 ;  /* 0x0000d00604ff75b2 */ /* 0x0022a20008000100 */
[----:B------:R1:W1:Y:S01]  /*0ce0*/  SYNCS.EXCH.64 URZ, [UR4+0xe0], UR6 ;  /* 0x0000e00604ff75b2 */ /* 0x0002620008000100 */
[----:B------:R1:W1:Y:S01]  /*0cf0*/  SYNCS.EXCH.64 URZ, [UR4+0xd8], UR6 ;  /* 0x0000d80604ff75b2 */ /* 0x0002620008000100 */
[----:B------:R1:W1:Y:S01]  /*0d00*/  SYNCS.EXCH.64 URZ, [UR4+0xe8], UR6 ;  /* 0x0000e80604ff75b2 */ /* 0x0002620008000100 */
[----:B------:R-:W-:Y:S01]  /*0d10*/  NOP ;  /* 0x0000000000007918 */ /* 0x000fe20000000000 */
.L_x_14:
[----:B-1----:R-:W1:Y:S01]  /*0d20*/  LDCU UR4, c[0x0][0x36c] ;  /* 0x00006d80ff0477ac */ /* 0x002e620008000800 */
[----:B------:R-:W-:Y:S01]  /*0d30*/  ISETP.NE.OR P3, PT, R0, 0x2, !P3 ;  /* 0x000000020000780c */ /* 0x000fe20005f65670 */
[----:B------:R-:W-:Y:S01]  /*0d40*/  NOP ;  /* 0x0000000000007918 */ /* 0x000fe20000000000 */
[----:B------:R-:W-:Y:S01]  /*0d50*/  LOP3.LUT R0, R96, 0x1f, RZ, 0xc0, !PT ;  /* 0x0000001f60007812 */ /* 0x000fe200078ec0ff */
[----:B------:R-:W-:Y:S02]  /*0d60*/  UISETP.NE.AND UP4, UPT, UR18, URZ, UPT ;  /* 0x000000ff1200728c */ /* 0x000fe4000bf85270 */
[----:B-1----:R-:W-:-:S09]  /*0d70*/  UISETP.EQ.U32.AND UP5, UPT, UR4, 0x1, UPT ;  /* 0x000000010400788c */ /* 0x002fd2000bfa2070 */
[----:B------:R-:W-:Y:S05]  /*0d80*/  BRA.U !UP5, `(.L_x_15) ;  /* 0x000000010d087547 */ /* 0x000fea000b800000 */
[----:B--234-:R-:W-:Y:S01]  /*0d90*/  UCGABAR_ARV ;  /* 0x00000000000079c7 */ /* 0x01cfe20008000000 */
[----:B------:R-:W-:Y:S05]  /*0da0*/  BRA `(.L_x_16) ;  /* 0x0000000000047947 */ /* 0x000fea0003800000 */
.L_x_15:
[----:B--234-:R-:W-:Y:S01]  /*0db0*/  NOP ;  /* 0x0000000000007918 */ /* 0x01cfe20000000000 */
.L_x_16:
[----:B------:R-:W1:Y:S01]  /*0dc0*/  S2UR UR24, SR_CTAID.X ;  /* 0x00000000001879c3 */ /* 0x000e620000002500 */
[----:B------:R-:W-:-:S05]  /*0dd0*/  CS2R.32 R88, SR_CgaSize ;  /* 0x0000000000587805 */ /* 0x000fca0000008a00 */
[----:B------:R-:W-:-:S05]  /*0de0*/  IMAD R88, R88, -0xa0, RZ ;  /* 0xffffff6058587824 */ /* 0x000fca00078e02ff */
[----:B------:R-:W-:-:S14]  /*0df0*/  R2UR UR5, R88 ;  /* 0x00000000580572ca */ /* 0x000fdc00000e0000 */
[----:B------:R-:W2:Y:S01]  /*0e00*/  LDCU UR5, c[0x0][UR5+0x2b0] ;  /* 0x00005600050577ac */ /* 0x000ea20008000800 */
[----:B------:R-:W-:-:S05]  /*0e10*/  CS2R.32 R88, SR_CgaSize ;  /* 0x0000000000587805 */ /* 0x000fca0000008a00 */
[----:B------:R-:W-:-:S05]  /*0e20*/  IMAD R88, R88, -0xa0, RZ ;  /* 0xffffff6058587824 */ /* 0x000fca00078e02ff */
[----:B------:R-:W-:-:S14]  /*0e30*/  R2UR UR4, R88 ;  /* 0x00000000580472ca */ /* 0x000fdc00000e0000 */
[----:B------:R-:W3:Y:S01]  /*0e40*/  LDCU UR4, c[0x0][UR4+0x2b4] ;  /* 0x00005680040477ac */ /* 0x000ee20008000800 */
[----:B------:R-:W4:Y:S01]  /*0e50*/  S2UR UR28, SR_CTAID.Y ;  /* 0x00000000001c79c3 */ /* 0x000f220000002600 */
[----:B------:R-:W-:-:S05]  /*0e60*/  CS2R.32 R88, SR_CgaSize ;  /* 0x0000000000587805 */ /* 0x000fca0000008a00 */
[----:B------:R-:W-:-:S05]  /*0e70*/  IMAD R88, R88, -0xa0, RZ ;  /* 0xffffff6058587824 */ /* 0x000fca00078e02ff */
[----:B------:R-:W-:-:S14]  /*0e80*/  R2UR UR6, R88 ;  /* 0x00000000580672ca */ /* 0x000fdc00000e0000 */
[----:B------:R-:W3:Y:S01]  /*0e90*/  LDCU UR6, c[0x0][UR6+0x2a0] ;  /* 0x00005400060677ac */ /* 0x000ee20008000800 */
[----:B------:R-:W-:-:S05]  /*0ea0*/  CS2R.32 R88, SR_CgaSize ;  /* 0x0000000000587805 */ /* 0x000fca0000008a00 */
[----:B------:R-:W-:-:S05]  /*0eb0*/  IMAD R88, R88, -0xa0, RZ ;  /* 0xffffff6058587824 */ /* 0x000fca00078e02ff */
[----:B------:R-:W-:-:S14]  /*0ec0*/  R2UR UR7, R88 ;  /* 0x00000000580772ca */ /* 0x000fdc00000e0000 */
[----:B------:R-:W3:Y:S01]  /*0ed0*/  LDCU UR7, c[0x0][UR7+0x2a4] ;  /* 0x00005480070777ac */ /* 0x000ee20008000800 */
[----:B------:R-:W-:Y:S01]  /*0ee0*/  USHF.L.U32 UR23, UR45, 0xe, URZ ;  /* 0x0000000e2d177899 */ /* 0x000fe200080006ff */
[----:B------:R-:W3:Y:S01]  /*0ef0*/  LDCU UR19, c[0x0][0xb24] ;  /* 0x00016480ff1377ac */ /* 0x000ee20008000800 */
[----:B------:R-:W3:Y:S01]  /*0f00*/  LDCU UR42, c[0x0][0xb24] ;  /* 0x00016480ff2a77ac */ /* 0x000ee20008000800 */
[----:B-1----:R-:W-:Y:S01]  /*0f10*/  I2FP.F32.U32 R3, UR24 ;  /* 0x0000001800037c45 */ /* 0x002fe20008201000 */
[----:B------:R-:W1:Y:S04]  /*0f20*/  LDCU UR22, c[0x0][0xb30] ;  /* 0x00016600ff1677ac */ /* 0x000e680008000800 */
[----:B--2---:R-:W-:Y:S01]  /*0f30*/  FMUL R3, R3, UR5 ;  /* 0x0000000503037c20 */ /* 0x004fe20008400000 */
[----:B------:R-:W-:Y:S01]  /*0f40*/  ULOP3.LUT UR23, UR23, 0x4000, URZ, 0xc0, !UPT ;  /* 0x0000400017177892 */ /* 0x000fe2000f8ec0ff */
[----:B----4-:R-:W-:-:S04]  /*0f50*/  I2FP.F32.U32 R2, UR28 ;  /* 0x0000001c00027c45 */ /* 0x010fc80008201000 */
[----:B------:R-:W2:Y:S01]  /*0f60*/  F2I.U32.TRUNC.NTZ R3, R3 ;  /* 0x0000000300037305 */ /* 0x000ea2000020f000 */
[----:B---3--:R-:W-:-:S07]  /*0f70*/  FMUL R2, R2, UR4 ;  /* 0x0000000402027c20 */ /* 0x008fce0008400000 */
[----:B------:R-:W3:Y:S01]  /*0f80*/  F2I.U32.TRUNC.NTZ R2, R2 ;  /* 0x0000000200027305 */ /* 0x000ee2000020f000 */
[----:B--2---:R-:W-:Y:S02]  /*0f90*/  R2UR UR5, R3 ;  /* 0x00000000030572ca */ /* 0x004fe400000e0000 */
[----:B---3--:R-:W-:Y:S02]  /*0fa0*/  R2UR UR4, R2 ;  /* 0x00000000020472ca */ /* 0x008fe400000e0000 */
[----:B------:R-:W-:-:S09]  /*0fb0*/  PRMT R2, RZ, 0x7610, R2 ;  /* 0x00007610ff027816 */ /* 0x000fd20000000002 */
[----:B------:R-:W-:-:S04]  /*0fc0*/  UIADD3 UR5, UPT, UPT, -UR5, URZ, URZ ;  /* 0x000000ff05057290 */ /* 0x000fc8000fffe1ff */
[----:B------:R-:W-:Y:S02]  /*0fd0*/  UIMAD UR5, UR6, UR5, UR24 ;  /* 0x00000005060572a4 */ /* 0x000fe4000f8e0218 */
[----:B------:R-:W-:-:S04]  /*0fe0*/  UIADD3 UR4, UPT, UPT, -UR4, URZ, URZ ;  /* 0x000000ff04047290 */ /* 0x000fc8000fffe1ff */
[----:B------:R-:W-:Y:S01]  /*0ff0*/  IMAD.U32 R88, RZ, RZ, UR5 ;  /* 0x00000005ff587e24 */ /* 0x000fe2000f8e00ff */
[----:B------:R-:W-:-:S06]  /*1000*/  UIMAD UR4, UR7, UR4, UR28 ;  /* 0x00000004070472a4 */ /* 0x000fcc000f8e021c */
[----:B------:R-:W-:Y:S01]  /*1010*/  IMAD.U32 R87, RZ, RZ, UR4 ;  /* 0x00000004ff577e24 */ /* 0x000fe2000f8e00ff */
[----:B-1----:R-:W-:Y:S06]  /*1020*/  BRA.U UP4, `(.L_x_17) ;  /* 0x00000001042c7547 */ /* 0x002fec000b800000 */
[----:B------:R-:W-:Y:S02]  /*1030*/  R2UR UR4, R87 ;  /* 0x00000000570472ca */ /* 0x000fe400000e0000 */
[----:B------:R-:W-:-:S11]  /*1040*/  R2UR UR6, R88 ;  /* 0x00000000580672ca */ /* 0x000fd600000e0000 */
[----:B------:R-:W-:-:S04]  /*1050*/  UISETP.NE.AND UP0, UPT, UR4, URZ, UPT ;  /* 0x000000ff0400728c */ /* 0x000fc8000bf05270 */
[----:B------:R-:W-:-:S04]  /*1060*/  UISETP.EQ.OR UP0, UPT, UR6, URZ, !UP0 ;  /* 0x000000ff0600728c */ /* 0x000fc8000c702670 */
[----:B------:R-:W-:Y:S02]  /*1070*/  USEL UR5, URZ, 0x1, !UP0 ;  /* 0x00000001ff057887 */ /* 0x000fe4000c000000 */
[----:B------:R-:W-:-:S04]  /*1080*/  UISETP.NE.AND UP0, UPT, UR4, URZ, UPT ;  /* 0x000000ff0400728c */ /* 0x000fc8000bf05270 */
[----:B------:R-:W-:Y:S02]  /*1090*/  USEL UR4, URZ, 0x2, UP0 ;  /* 0x00000002ff047887 */ /* 0x000fe40008000000 */
[----:B------:R-:W-:-:S04]  /*10a0*/  UISETP.NE.AND UP0, UPT, UR6, 0x1, UPT ;  /* 0x000000010600788c */ /* 0x000fc8000bf05270 */
[----:B------:R-:W-:-:S04]  /*10b0*/  USEL UR4, UR4, 0x2, UP0 ;  /* 0x0000000204047887 */ /* 0x000fc80008000000 */
[----:B------:R-:W-:-:S06]  /*10c0*/  UIADD3 UR4, UPT, UPT, UR5, UR4, URZ ;  /* 0x0000000405047290 */ /* 0x000fcc000fffe0ff */
[----:B------:R-:W-:-:S07]  /*10d0*/  IMAD.U32 R2, RZ, RZ, UR4 ;  /* 0x00000004ff027e24 */ /* 0x000fce000f8e00ff */
.L_x_17:
[----:B------:R-:W1:Y:S01]  /*10e0*/  S2UR UR36, SR_CTAID.Z ;  /* 0x00000000002479c3 */ /* 0x000e620000002700 */
[----:B------:R-:W-:-:S09]  /*10f0*/  UISETP.GE.AND UP0, UPT, UR19, 0x1, UPT ;  /* 0x000000011300788c */ /* 0x000fd2000bf06270 */
[----:B------:R-:W-:Y:S05]  /*1100*/  BRA.U !UP0, `(.L_x_18) ;  /* 0x0000000108d07547 */ /* 0x000fea000b800000 */
[----:B------:R-:W2:Y:S01]  /*1110*/  LDCU UR20, c[0x0][0xb0c] ;  /* 0x00016180ff1477ac */ /* 0x000ea20008000800 */
[----:B------:R-:W3:Y:S01]  /*1120*/  LDCU.128 UR12, c[0x0][0xb10] ;  /* 0x00016200ff0c77ac */ /* 0x000ee20008000c00 */
[----:B------:R-:W4:Y:S01]  /*1130*/  LDCU UR6, c[0x0][0x370] ;  /* 0x00006e00ff0677ac */ /* 0x000f220008000800 */
[----:B------:R-:W1:Y:S01]  /*1140*/  LDCU UR7, c[0x0][0x374] ;  /* 0x00006e80ff0777ac */ /* 0x000e620008000800 */
[----:B------:R-:W1:Y:S01]  /*1150*/  LDCU UR21, c[0x0][0xb20] ;  /* 0x00016400ff1577ac */ /* 0x000e620008000800 */
[----:B--2---:R-:W-:Y:S02]  /*1160*/  UISETP.NE.AND UP0, UPT, UR20, 0x1, UPT ;  /* 0x000000011400788c */ /* 0x004fe4000bf05270 */
[----:B---3--:R-:W-:Y:S01]  /*1170*/  UIMAD.WIDE.U32 UR4, UR24, UR12, URZ ;  /* 0x0000000c180472a5 */ /* 0x008fe2000f8e00ff */
[----:B------:R-:W2:Y:S01]  /*1180*/  LDCU.64 UR8, c[0x0][0xb28] ;  /* 0x00016500ff0877ac */ /* 0x000ea20008000a00 */
[----:B----4-:R-:W-:Y:S02]  /*1190*/  UIMAD.WIDE.U32 UR10, UR6, UR12, URZ ;  /* 0x0000000c060a72a5 */ /* 0x010fe4000f8e00ff */
[----:B------:R-:W-:-:S02]  /*11a0*/  USHF.R.U32.HI UR5, URZ, UR13, UR5 ;  /* 0x0000000dff057299 */ /* 0x000fc40008011605 */
[----:B------:R-:W-:Y:S02]  /*11b0*/  UISETP.NE.AND UP2, UPT, UR19, 0x1, UPT ;  /* 0x000000011300788c */ /* 0x000fe4000bf45270 */
[----:B------:R-:W-:Y:S01]  /*11c0*/  USEL UR5, UR24, UR5, !UP0 ;  /* 0x0000000518057287 */ /* 0x000fe2000c000000 */
[----:B------:R-:W-:Y:S01]  /*11d0*/  UMOV UR10, UR11 ;  /* 0x0000000b000a7c82 */ /* 0x000fe20008000000 */
[----:B------:R-:W-:Y:S02]  /*11e0*/  UIMAD.WIDE.U32 UR16, UR28, UR15, URZ ;  /* 0x0000000f1c1072a5 */ /* 0x000fe4000f8e00ff */
[----:B------:R-:W-:Y:S02]  /*11f0*/  @UP0 USHF.R.U32.HI UR6, URZ, UR13, UR10 ;  /* 0x0000000dff060299 */ /* 0x000fe4000801160a */
[----:B------:R-:W-:Y:S02]  /*1200*/  UISETP.NE.AND UP0, UPT, UR14, 0x1, UPT ;  /* 0x000000010e00788c */ /* 0x000fe4000bf05270 */
[----:B-1----:R-:W-:-:S02]  /*1210*/  UIMAD.WIDE.U32 UR10, UR7, UR15, URZ ;  /* 0x0000000f070a72a5 */ /* 0x002fc4000f8e00ff */
[----:B--2---:R-:W-:Y:S01]  /*1220*/  UIMAD.WIDE.U32 UR12, UR6, UR8, URZ ;  /* 0x00000008060c72a5 */ /* 0x004fe2000f8e00ff */
[----:B------:R-:W-:Y:S02]  /*1230*/  UMOV UR4, UR17 ;  /* 0x0000001100047c82 */ /* 0x000fe40008000000 */
[----:B------:R-:W-:Y:S02]  /*1240*/  USHF.R.U32.HI UR4, URZ, UR21, UR4 ;  /* 0x00000015ff047299 */ /* 0x000fe40008011604 */
[----:B------:R-:W-:Y:S02]  /*1250*/  UMOV UR10, UR11 ;  /* 0x0000000b000a7c82 */ /* 0x000fe40008000000 */
[----:B------:R-:W-:Y:S01]  /*1260*/  UMOV UR12, UR13 ;  /* 0x0000000d000c7c82 */ /* 0x000fe20008000000 */
[----:B------:R-:W-:Y:S02]  /*1270*/  @UP0 USHF.R.U32.HI UR7, URZ, UR21, UR10 ;  /* 0x00000015ff070299 */ /* 0x000fe4000801160a */
[----:B------:R-:W-:-:S02]  /*1280*/  USEL UR4, UR28, UR4, !UP0 ;  /* 0x000000041c047287 */ /* 0x000fc4000c000000 */
[----:B------:R-:W-:Y:S02]  /*1290*/  UIMAD.WIDE.U32 UR10, UR7, UR8, URZ ;  /* 0x00000008070a72a5 */ /* 0x000fe4000f8e00ff */
[----:B------:R-:W-:Y:S02]  /*12a0*/  @UP2 USHF.R.U32.HI UR6, URZ, UR9, UR12 ;  /* 0x00000009ff062299 */ /* 0x000fe4000801160c */
[----:B------:R-:W-:-:S03]  /*12b0*/  UIMAD.WIDE.U32 UR12, UR4, UR8, URZ ;  /* 0x00000008040c72a5 */ /* 0x000fc6000f8e00ff */
[----:B------:R-:W-:Y:S02]  /*12c0*/  UMOV UR10, UR11 ;  /* 0x0000000b000a7c82 */ /* 0x000fe40008000000 */
[----:B------:R-:W-:Y:S02]  /*12d0*/  @UP2 USHF.R.U32.HI UR7, URZ, UR9, UR10 ;  /* 0x00000009ff072299 */ /* 0x000fe4000801160a */
[----:B------:R-:W-:Y:S02]  /*12e0*/  UIMAD UR10, UR6, UR19, URZ ;  /* 0x00000013060a72a4 */ /* 0x000fe4000f8e02ff */
[----:B------:R-:W-:-:S04]  /*12f0*/  UIMAD UR7, UR7, UR19, URZ ;  /* 0x00000013070772a4 */ /* 0x000fc8000f8e02ff */
[----:B------:R-:W-:-:S03]  /*1300*/  UISETP.GE.AND UP0, UPT, UR4, UR7, UPT ;  /* 0x000000070400728c */ /* 0x000fc6000bf06270 */
[----:B------:R-:W-:Y:S01]  /*1310*/  UMOV UR7, UR13 ;  /* 0x0000000d00077c82 */ /* 0x000fe20008000000 */
[----:B------:R-:W-:Y:S02]  /*1320*/  UISETP.GE.OR UP0, UPT, UR5, UR10, UP0 ;  /* 0x0000000a0500728c */ /* 0x000fe40008706670 */
[----:B------:R-:W-:Y:S02]  /*1330*/  UIMAD.WIDE.U32 UR10, UR5, UR8, URZ ;  /* 0x00000008050a72a5 */ /* 0x000fe4000f8e00ff */
[----:B------:R-:W-:Y:S02]  /*1340*/  USHF.R.U32.HI UR7, URZ, UR9, UR7 ;  /* 0x00000009ff077299 */ /* 0x000fe40008011607 */
[----:B------:R-:W-:Y:S02]  /*1350*/  UIADD3 UR10, UPT, UPT, -UR4, URZ, URZ ;  /* 0x000000ff040a7290 */ /* 0x000fe4000fffe1ff */
[----:B------:R-:W-:Y:S02]  /*1360*/  USEL UR7, UR4, UR7, !UP2 ;  /* 0x0000000704077287 */ /* 0x000fe4000d000000 */
[----:B------:R-:W-:Y:S01]  /*1370*/  UIMAD UR10, UR14, UR10, UR28 ;  /* 0x0000000a0e0a72a4 */ /* 0x000fe2000f8e021c */
[----:B------:R-:W-:Y:S01]  /*1380*/  @!UP0 UMOV UR8, UR11 ;  /* 0x0000000b00088c82 */ /* 0x000fe20008000000 */
[----:B------:R-:W-:-:S02]  /*1390*/  UIADD3 UR11, UPT, UPT, -UR5, URZ, URZ ;  /* 0x000000ff050b7290 */ /* 0x000fc4000fffe1ff */
[----:B------:R-:W-:Y:S02]  /*13a0*/  @!UP0 USHF.R.U32.HI UR8, URZ, UR9, UR8 ;  /* 0x00000009ff088299 */ /* 0x000fe40008011608 */
[----:B------:R-:W-:Y:S02]  /*13b0*/  UIADD3 UR9, UPT, UPT, -UR7, URZ, URZ ;  /* 0x000000ff07097290 */ /* 0x000fe4000fffe1ff */
[----:B------:R-:W-:Y:S02]  /*13c0*/  @!UP0 USEL UR8, UR5, UR8, !UP2 ;  /* 0x0000000805088287 */ /* 0x000fe4000d000000 */
[----:B------:R-:W-:Y:S02]  /*13d0*/  UIMAD UR9, UR19, UR9, UR4 ;  /* 0x00000009130972a4 */ /* 0x000fe4000f8e0204 */
[----:B------:R-:W-:Y:S02]  /*13e0*/  @!UP0 UIADD3 UR7, UPT, UPT, UR7, -UR8, URZ ;  /* 0x8000000807078290 */ /* 0x000fe4000fffe0ff */
[----:B------:R-:W-:-:S02]  /*13f0*/  @!UP0 UIMAD UR6, UR9, UR6, UR8 ;  /* 0x00000006090682a4 */ /* 0x000fc4000f8e0208 */
[----:B------:R-:W-:Y:S02]  /*1400*/  @!UP0 UIMAD UR4, UR7, UR19, UR5 ;  /* 0x00000013070482a4 */ /* 0x000fe4000f8e0205 */
[----:B------:R-:W-:Y:S02]  /*1410*/  UIMAD UR24, UR20, UR11, UR24 ;  /* 0x0000000b141872a4 */ /* 0x000fe4000f8e0218 */
[----:B------:R-:W-:Y:S01]  /*1420*/  UIMAD UR28, UR4, UR14, UR10 ;  /* 0x0000000e041c72a4 */ /* 0x000fe2000f8e020a */
[----:B------:R-:W-:Y:S02]  /*1430*/  @!UP0 UMOV UR5, UR6 ;  /* 0x0000000600058c82 */ /* 0x000fe40008000000 */
[----:B------:R-:W-:-:S12]  /*1440*/  UIMAD UR24, UR5, UR20, UR24 ;  /* 0x00000014051872a4 */ /* 0x000fd8000f8e0218 */
.L_x_18:
[----:B------:R-:W-:-:S09]  /*1450*/  UISETP.NE.AND UP0, UPT, UR22, 0x1, UPT ;  /* 0x000000011600788c */ /* 0x000fd2000bf05270 */
[----:B------:R-:W-:Y:S05]  /*1460*/  BRA.U UP0, `(.L_x_19) ;  /* 0x0000000100407547 */ /* 0x000fea000b800000 */
[----:B------:R-:W2:Y:S01]  /*1470*/  LDCU.128 UR8, c[0x0][0xb10] ;  /* 0x00016200ff0877ac */ /* 0x000ea20008000c00 */
[----:B------:R-:W3:Y:S01]  /*1480*/  LDCU UR12, c[0x0][0xb0c] ;  /* 0x00016180ff0c77ac */ /* 0x000ee20008000800 */
[----:B------:R-:W4:Y:S01]  /*1490*/  LDCU UR13, c[0x0][0xb20] ;  /* 0x00016400ff0d77ac */ /* 0x000f220008000800 */
[----:B--2---:R-:W-:Y:S02]  /*14a0*/  UIMAD.WIDE.U32 UR4, UR24, UR8, URZ ;  /* 0x00000008180472a5 */ /* 0x004fe4000f8e00ff */
[----:B------:R-:W-:Y:S02]  /*14b0*/  UIMAD.WIDE.U32 UR6, UR28, UR11, URZ ;  /* 0x0000000b1c0672a5 */ /* 0x000fe4000f8e00ff */
[----:B---3--:R-:W-:Y:S02]  /*14c0*/  UISETP.NE.AND UP0, UPT, UR12, 0x1, UPT ;  /* 0x000000010c00788c */ /* 0x008fe4000bf05270 */
[----:B------:R-:W-:-:S03]  /*14d0*/  USHF.R.U32.HI UR5, URZ, UR9, UR5 ;  /* 0x00000009ff057299 */ /* 0x000fc60008011605 */
[----:B------:R-:W-:Y:S01]  /*14e0*/  UMOV UR4, UR7 ;  /* 0x0000000700047c82 */ /* 0x000fe20008000000 */
[----:B------:R-:W-:Y:S02]  /*14f0*/  USEL UR5, UR24, UR5, !UP0 ;  /* 0x0000000518057287 */ /* 0x000fe4000c000000 */
[----:B------:R-:W-:Y:S02]  /*1500*/  UISETP.NE.AND UP0, UPT, UR10, 0x1, UPT ;  /* 0x000000010a00788c */ /* 0x000fe4000bf05270 */
[----:B----4-:R-:W-:-:S04]  /*1510*/  USHF.R.U32.HI UR4, URZ, UR13, UR4 ;  /* 0x0000000dff047299 */ /* 0x010fc80008011604 */
[----:B------:R-:W-:-:S04]  /*1520*/  USEL UR4, UR28, UR4, !UP0 ;  /* 0x000000041c047287 */ /* 0x000fc8000c000000 */
[----:B------:R-:W-:Y:S02]  /*1530*/  UIADD3 UR6, UPT, UPT, UR5, -UR4, URZ ;  /* 0x8000000405067290 */ /* 0x000fe4000fffe0ff */
[----:B------:R-:W-:Y:S02]  /*1540*/  UIADD3 UR4, UPT, UPT, -UR5, UR4, URZ ;  /* 0x0000000405047290 */ /* 0x000fe4000fffe1ff */
[----:B------:R-:W-:Y:S02]  /*1550*/  UIMAD UR28, UR6, UR10, UR28 ;  /* 0x0000000a061c72a4 */ /* 0x000fe4000f8e021c */
[----:B------:R-:W-:-:S12]  /*1560*/  UIMAD UR24, UR4, UR12, UR24 ;  /* 0x0000000c041872a4 */ /* 0x000fd8000f8e0218 */
.L_x_19:
[----:B------:R-:W-:Y:S01]  /*1570*/  UISETP.NE.AND UP0, UPT, UR18, 0x2, UPT ;  /* 0x000000021200788c */ /* 0x000fe2000bf05270 */
[----:B------:R-:W-:Y:S09]  /*1580*/  BRA.U !UP5, `(.L_x_20) ;  /* 0x000000010d0c7547 */ /* 0x000ff2000b800000 */
[----:B------:R-:W-:Y:S01]  /*1590*/  UCGABAR_WAIT ;  /* 0x0000000000007dc7 */ /* 0x000fe20008000000 */
[----:B------:R-:W-:Y:S01]  /*15a0*/  CCTL.IVALL ;  /* 0x00000000ff00798f */ /* 0x000fe20002000000 */
[----:B------:R-:W-:Y:S05]  /*15b0*/  BRA `(.L_x_21) ;  /* 0x0000000000047947 */ /* 0x000fea0003800000 */
.L_x_20:
[----:B------:R-:W-:Y:S06]  /*15c0*/  BAR.SYNC.DEFER_BLOCKING 0x0 ;  /* 0x0000000000007b1d */ /* 0x000fec0000010000 */
.L_x_21:
[----:B------:R-:W-:Y:S05]  /*15d0*/  BRA.U UP0, `(.L_x_22) ;  /* 0x0000001100e07547 */ /* 0x000fea000b800000 */
[----:B------:R-:W2:Y:S01]  /*15e0*/  LDCU UR6, c[0x0][0x38c] ;  /* 0x00007180ff0677ac */ /* 0x000ea20008000800 */
[----:B------:R-:W-:Y:S01]  /*15f0*/  PLOP3.LUT P1, PT, PT, PT, UP3, 0x80, 0x8 ;  /* 0x000000000008781c */ /* 0x000fe20003f2f038 */
[----:B------:R-:W-:Y:S01]  /*1600*/  IMAD.MOV.U32 R12, RZ, RZ, 0x1 ;  /* 0x00000001ff0c7424 */ /* 0x000fe200078e00ff */
[----:B------:R-:W-:Y:S01]  /*1610*/  ISETP.EQ.OR P2, PT, R0, RZ, P3 ;  /* 0x000000ff0000720c */ /* 0x000fe20001f42670 */
[----:B------:R-:W-:Y:S01]  /*1620*/  UISETP.NE.AND UP1, UPT, UR18, URZ, UPT ;  /* 0x000000ff1200728c */ /* 0x000fe2000bf25270 */
[----:B------:R-:W-:Y:S01]  /*1630*/  PLOP3.LUT P1, PT, P1, PT, PT, 0x8, 0x80 ;  /* 0x000000000080781c */ /* 0x000fe20000f2e170 */
[----:B------:R-:W-:Y:S01]  /*1640*/  USEL UR29, URZ, 0x1, UP6 ;  /* 0x00000001ff1d7887 */ /* 0x000fe2000b000000 */
[----:B------:R-:W-:Y:S01]  /*1650*/  CS2R R10, SRZ ;  /* 0x00000000000a7805 */ /* 0x000fe2000001ff00 */
[----:B------:R-:W-:Y:S01]  /*1660*/  IMAD.MOV.U32 R9, RZ, RZ, RZ ;  /* 0x000000ffff097224 */ /* 0x000fe200078e00ff */
[----:B------:R-:W3:Y:S01]  /*1670*/  LDCU UR44, c[0x0][0x370] ;  /* 0x00006e00ff2c77ac */ /* 0x000ee20008000800 */
[----:B------:R-:W-:Y:S01]  /*1680*/  IMAD.MOV.U32 R8, RZ, RZ, 0x1 ;  /* 0x00000001ff087424 */ /* 0x000fe200078e00ff */
[----:B------:R-:W4:Y:S01]  /*1690*/  LDCU.64 UR38, c[0x0][0x348] ;  /* 0x00006900ff2677ac */ /* 0x000f220008000a00 */
[----:B------:R-:W-:-:S02]  /*16a0*/  USHF.R.U32.HI UR49, URZ, 0x7, UR23 ;  /* 0x00000007ff317899 */ /* 0x000fc40008011617 */
[----:B--2---:R-:W-:Y:S02]  /*16b0*/  UIADD3 UR5, UPT, UPT, UR6, 0xff, URZ ;  /* 0x000000ff06057890 */ /* 0x004fe4000fffe0ff */
[----:B------:R-:W-:Y:S02]  /*16c0*/  UIADD3 UR50, UPT, UPT, UR6, 0x1fe, URZ ;  /* 0x000001fe06327890 */ /* 0x000fe4000fffe0ff */
[----:B------:R-:W-:Y:S01]  /*16d0*/  USHF.R.S32.HI UR4, URZ, 0x1f, UR5 ;  /* 0x0000001fff047899 */ /* 0x000fe20008011405 */
[----:B------:R-:W2:Y:S03]  /*16e0*/  LDCU UR43, c[0x0][0x374] ;  /* 0x00006e80ff2b77ac */ /* 0x000ea60008000800 */
[----:B------:R-:W-:Y:S02]  /*16f0*/  ULEA.HI UR4, UR4, UR5, URZ, 0x8 ;  /* 0x0000000504047291 */ /* 0x000fe4000f8f40ff */
[----:B------:R-:W-:-:S02]  /*1700*/  USEL UR29, UR29, 0x2, UP1 ;  /* 0x000000021d1d7887 */ /* 0x000fc40008800000 */
[----:B------:R-:W-:Y:S02]  /*1710*/  USHF.R.S32.HI UR47, URZ, 0x8, UR4 ;  /* 0x00000008ff2f7899 */ /* 0x000fe40008011404 */
[----:B------:R-:W-:Y:S02]  /*1720*/  UIADD3 UR4, UPT, UPT, UR6, -0x1, URZ ;  /* 0xffffffff06047890 */ /* 0x000fe4000fffe0ff */
[----:B------:R-:W-:Y:S02]  /*1730*/  UISETP.LT.U32.AND UP0, UPT, UR47, 0x2, UPT ;  /* 0x000000022f00788c */ /* 0x000fe4000bf01070 */
[----:B------:R-:W-:Y:S02]  /*1740*/  UISETP.GE.U32.AND UP2, UPT, UR4, -0x1ff, UPT ;  /* 0xfffffe010400788c */ /* 0x000fe4000bf46070 */
[----:B------:R-:W-:Y:S01]  /*1750*/  USEL UR46, UR47, 0x2, UP0 ;  /* 0x000000022f2e7887 */ /* 0x000fe20008000000 */
[----:B------:R-:W-:-:S03]  /*1760*/  UMOV UR21, URZ ;  /* 0x000000ff00157c82 */ /* 0x000fc60008000000 */
[----:B------:R-:W-:Y:S02]  /*1770*/  UIADD3 UR22, UPT, UPT, UR46, -0x1, URZ ;  /* 0xffffffff2e167890 */ /* 0x000fe4000fffe0ff */
[----:B------:R-:W-:-:S03]  /*1780*/  UIADD3 UR48, UPT, UPT, UR47, -UR46, URZ ;  /* 0x8000002e2f307290 */ /* 0x000fc6000fffe0ff */
[----:B------:R-:W-:-:S04]  /*1790*/  @UP2 UIADD3 UR22, UPT, UPT, UR46, URZ, URZ ;  /* 0x000000ff2e162290 */ /* 0x000fc8000fffe0ff */
[----:B--234-:R-:W-:-:S12]  /*17a0*/  UIADD3 UR22, UPT, UPT, UR22, 0x1, URZ ;  /* 0x0000000116167890 */ /* 0x01cfd8000fffe0ff */
.L_x_42:
[----:B------:R-:W-:Y:S01]  /*17b0*/  UISETP.NE.AND UP0, UPT, UR45, URZ, UPT ;  /* 0x000000ff2d00728c */ /* 0x000fe2000bf05270 */
[----:B------:R-:W2:Y:S08]  /*17c0*/  S2UR UR45, SR_CgaCtaId ;  /* 0x00000000002d79c3 */ /* 0x000eb00000008800 */
[----:B-1----:R-:W-:Y:S05]  /*17d0*/  BRA.U UP0, `(.L_x_23) ;  /* 0x0000000100347547 */ /* 0x002fea000b800000 */
[----:B------:R-:W3:Y:S01]  /*17e0*/  S2R R0, SR_CgaCtaId ;  /* 0x0000000000007919 */ /* 0x000ee20000008800 */
[----:B------:R-:W-:Y:S02]  /*17f0*/  MOV R3, 0x400 ;  /* 0x0000040000037802 */ /* 0x000fe40000000f00 */
[----:B------:R-:W-:Y:S02]  /*1800*/  SHF.L.U32 R2, R8, 0x1f, RZ ;  /* 0x0000001f08027819 */ /* 0x000fe400000006ff */
[----:B---3--:R-:W-:-:S05]  /*1810*/  LEA R0, R0, R3, 0x18 ;  /* 0x0000000300007211 */ /* 0x008fca00078ec0ff */
[----:B------:R-:W-:-:S04]  /*1820*/  IMAD R3, R9, 0x8, R0 ;  /* 0x0000000809037824 */ /* 0x000fc800078e0200 */
[----:B------:R-:W3:Y:S02]  /*1830*/  SYNCS.PHASECHK.TRANS64.TRYWAIT P0, [R3+URZ+0xe0], R2 ;  /* 0x0000e002030075a7 */ /* 0x000ee400080011ff */
[----:B---3--:R-:W-:Y:S05]  /*1840*/  @!P0 BRA `(.L_x_24) ;  /* 0x00000080003c8947 */ /* 0x008fea0003800000 */
.L_x_130:
[----:B------:R-:W-:Y:S01]  /*1850*/  VIADD R9, R9, 0x1 ;  /* 0x0000000109097836 */ /* 0x000fe20000000000 */
[----:B------:R3:W-:Y:S04]  /*1860*/  SYNCS.ARRIVE.TRANS64.A1T0 RZ, [R3+URZ+0xd0], RZ ;  /* 0x0000d0ff03ff79a7 */ /* 0x0007e800081000ff */
[----:B------:R-:W-:-:S04]  /*1870*/  ISETP.NE.AND P0, PT, R9, 0x2, PT ;  /* 0x000000020900780c */ /* 0x000fc80003f05270 */
[----:B------:R-:W-:Y:S02]  /*1880*/  SEL R9, R9, RZ, P0 ;  /* 0x000000ff09097207 */ /* 0x000fe40000000000 */
[----:B---3--:R-:W-:-:S04]  /*1890*/  SEL R3, RZ, 0x1, P0 ;  /* 0x00000001ff037807 */ /* 0x008fc80000000000 */
[----:B------:R-:W-:-:S07]  /*18a0*/  LOP3.LUT R8, R8, R3, RZ, 0x3c, !PT ;  /* 0x0000000308087212 */ /* 0x000fce00078e3cff */
.L_x_23:
[----:B------:R-:W-:Y:S01]  /*18b0*/  UMOV UR13, 0x400 ;  /* 0x00000400000d7882 */ /* 0x000fe20000000000 */
[----:B------:R-:W-:Y:S01]  /*18c0*/  SHF.L.U32 R0, R12, 0x1f, RZ ;  /* 0x0000001f0c007819 */ /* 0x000fe200000006ff */
[----:B--2---:R-:W-:Y:S02]  /*18d0*/  ULEA UR13, UR45, UR13, 0x18 ;  /* 0x0000000d2d0d7291 */ /* 0x004fe4000f8ec0ff */
[----:B------:R-:W-:Y:S02]  /*18e0*/  UISETP.GE.U32.AND UP0, UPT, UR50, 0x1ff, UPT ;  /* 0x000001ff3200788c */ /* 0x000fe4000bf06070 */
[----:B------:R-:W-:Y:S02]  /*18f0*/  ULEA UR4, UR21, UR13, 0x3 ;  /* 0x0000000d15047291 */ /* 0x000fe4000f8e18ff */
[----:B------:R-:W-:Y:S02]  /*1900*/  USHF.L.U32 UR35, UR24, 0x6, URZ ;  /* 0x0000000618237899 */ /* 0x000fe400080006ff */
[----:B------:R-:W-:Y:S01]  /*1910*/  ULEA UR19, UR28, UR49, 0x8 ;  /* 0x000000311c137291 */ /* 0x000fe2000f8e40ff */
[----:B------:R-:W-:-:S04]  /*1920*/  UMOV UR14, URZ ;  /* 0x000000ff000e7c82 */ /* 0x000fc80008000000 */
[----:B------:R2:W3:Y:S01]  /*1930*/  SYNCS.PHASECHK.TRANS64.TRYWAIT P0, [UR4+0x10], R0 ;  /* 0x00001000ff0075a7 */ /* 0x0004e20008001104 */
[----:B------:R-:W-:Y:S06]  /*1940*/  BRA.U !UP0, `(.L_x_25) ;  /* 0x0000000108f07547 */ /* 0x000fec000b800000 */
[----:B------:R-:W-:Y:S01]  /*1950*/  UMOV UR15, URZ ;  /* 0x000000ff000f7c82 */ /* 0x000fe20008000000 */
[----:B------:R-:W-:-:S05]  /*1960*/  UMOV UR4, UR21 ;  /* 0x0000001500047c82 */ /* 0x000fca0008000000 */
.L_x_31:
[----:B------:R-:W-:Y:S01]  /*1970*/  ULEA UR33, UR4, UR13, 0x3 ;  /* 0x0000000d04217291 */ /* 0x000fe2000f8e18ff */
[----:B---3--:R-:W-:Y:S01]  /*1980*/  @!P3 MOV R2, 0x14000 ;  /* 0x000140000002b802 */ /* 0x008fe20000000f00 */
[----:B-1-3--:R-:W-:Y:S10]  /*1990*/  @P0 BRA `(.L_x_26) ;  /* 0x00000000000c0947 */ /* 0x00aff40003800000 */
[----:B------:R-:W-:-:S04]  /*19a0*/  SHF.L.U32 R3, R12, 0x1f, RZ ;  /* 0x0000001f0c037819 */ /* 0x000fc800000006ff */
[----:B------:R-:W3:Y:S02]  /*19b0*/  SYNCS.PHASECHK.TRANS64.TRYWAIT P0, [UR33+0x10], R3 ;  /* 0x00001003ff0075a7 */ /* 0x000ee40008001121 */
[----:B---3--:R-:W-:Y:S05]  /*19c0*/  @!P0 BRA `(.L_x_27) ;  /* 0x0000007c00f08947 */ /* 0x008fea0003800000 */
.L_x_26:
[----:B------:R3:W-:Y:S01]  /*19d0*/  @!P3 SYNCS.ARRIVE.TRANS64 RZ, [UR33], R2 ;  /* 0x00000002ffffb9a7 */ /* 0x0007e20008000021 */
[----:B------:R-:W-:-:S04]  /*19e0*/  ULOP3.LUT UR5, UR29, 0x2, URZ, 0xfc, !UPT ;  /* 0x000000021d057892 */ /* 0x000fc8000f8efcff */
[----:B------:R-:W-:-:S09]  /*19f0*/  UISETP.NE.AND UP0, UPT, UR5, 0x2, UPT ;  /* 0x000000020500788c */ /* 0x000fd2000bf05270 */
[----:B------:R-:W-:Y:S05]  /*1a00*/  BRA.U UP0, `(.L_x_28) ;  /* 0x0000000100047547 */ /* 0x000fea000b800000 */
[----:B-1----:R-:W-:Y:S05]  /*1a10*/  BPT.TRAP 0x1 ;  /* 0x000000040000795c */ /* 0x002fea0000300000 */
.L_x_28:
[----:B------:R-:W-:Y:S04]  /*1a20*/  BSSY.RECONVERGENT B0, `(.L_x_29) ;  /* 0x0000003000007945 */ /* 0x000fe80003800200 */
[----:B------:R-:W-:Y:S05]  /*1a30*/  @P2 BRA `(.L_x_30) ;  /* 0x0000000000042947 */ /* 0x000fea0003800000 */
[----:B-1----:R-:W-:Y:S05]  /*1a40*/  BPT.TRAP 0x1 ;  /* 0x000000040000795c */ /* 0x002fea0000300000 */
.L_x_30:
[----:B-1----:R-:W-:Y:S05]  /*1a50*/  BSYNC.RECONVERGENT B0 ;  /* 0x0000000000007941 */ /* 0x002fea0003800200 */
.L_x_29:
[----:B------:R-:W-:Y:S02]  /*1a60*/  UIADD3 UR5, UPT, UPT, UR4, 0x1, URZ ;  /* 0x0000000104057890 */ /* 0x000fe4000fffe0ff */
[----:B------:R-:W-:Y:S02]  /*1a70*/  ULEA UR24, UR4, UR13, 0xe ;  /* 0x0000000d04187291 */ /* 0x000fe4000f8e70ff */
[----:B------:R-:W-:Y:S02]  /*1a80*/  UISETP.NE.AND UP0, UPT, UR5, 0x2, UPT ;  /* 0x000000020500788c */ /* 0x000fe4000bf05270 */
[----:B------:R-:W-:Y:S02]  /*1a90*/  ULEA UR8, UR4, UR23, 0x10 ;  /* 0x0000001704087291 */ /* 0x000fe4000f8e80ff */
[----:B------:R-:W-:Y:S02]  /*1aa0*/  USEL UR6, URZ, 0x1, UP0 ;  /* 0x00000001ff067887 */ /* 0x000fe40008000000 */
[----:B------:R-:W-:-:S02]  /*1ab0*/  USEL UR21, UR5, URZ, UP0 ;  /* 0x000000ff05157287 */ /* 0x000fc40008000000 */
[----:B------:R-:W-:Y:S02]  /*1ac0*/  UIADD3 UR4, UP0, UPT, UR38, 0x180, URZ ;  /* 0x0000018026047890 */ /* 0x000fe4000ff1e0ff */
[----:B------:R-:W-:Y:S01]  /*1ad0*/  ULEA UR5, UR21, UR13, 0x3 ;  /* 0x0000000d15057291 */ /* 0x000fe2000f8e18ff */
[----:B------:R-:W-:Y:S01]  /*1ae0*/  LOP3.LUT R12, R12, UR6, RZ, 0x3c, !PT ;  /* 0x000000060c0c7c12 */ /* 0x000fe2000f8e3cff */
[----:B------:R-:W-:Y:S02]  /*1af0*/  USHF.L.U32 UR34, UR15, 0x8, URZ ;  /* 0x000000080f227899 */ /* 0x000fe400080006ff */
[----:B------:R-:W-:Y:S01]  /*1b00*/  UIADD3 UR15, UPT, UPT, UR15, 0x1, URZ ;  /* 0x000000010f0f7890 */ /* 0x000fe2000fffe0ff */
[----:B--2---:R-:W-:Y:S01]  /*1b10*/  SHF.L.U32 R0, R12, 0x1f, RZ ;  /* 0x0000001f0c007819 */ /* 0x004fe200000006ff */
[----:B------:R-:W-:Y:S02]  /*1b20*/  UIADD3 UR6, UP1, UPT, UR38, 0x80, URZ ;  /* 0x0000008026067890 */ /* 0x000fe4000ff3e0ff */
[----:B------:R-:W-:Y:S01]  /*1b30*/  UIADD3 UR8, UPT, UPT, UR13, UR8, URZ ;  /* 0x000000080d087290 */ /* 0x000fe2000fffe0ff */
[----:B------:R4:W1:Y:S01]  /*1b40*/  SYNCS.PHASECHK.TRANS64.TRYWAIT P0, [UR5+0x10], R0 ;  /* 0x00001000ff0075a7 */ /* 0x0008620008001105 */
[----:B------:R-:W-:-:S02]  /*1b50*/  UIADD3.X UR5, UPT, UPT, URZ, UR39, URZ, UP0, !UPT ;  /* 0x00000027ff057290 */ /* 0x000fc400087fe4ff */
[----:B------:R-:W-:Y:S02]  /*1b60*/  UISETP.NE.AND UP0, UPT, UR15, UR22, UPT ;  /* 0x000000160f00728c */ /* 0x000fe4000bf05270 */
[----:B------:R-:W-:Y:S02]  /*1b70*/  UIADD3.X UR7, UPT, UPT, URZ, UR39, URZ, UP1, !UPT ;  /* 0x00000027ff077290 */ /* 0x000fe40008ffe4ff */
[----:B------:R-:W-:Y:S02]  /*1b80*/  UIADD3 UR32, UPT, UPT, UR24, 0x6400, URZ ;  /* 0x0000640018207890 */ /* 0x000fe4000fffe0ff */
[----:B------:R-:W-:Y:S02]  /*1b90*/  UIADD3 UR26, UPT, UPT, UR34, 0x80, URZ ;  /* 0x00000080221a7890 */ /* 0x000fe4000fffe0ff */
[----:B------:R-:W-:Y:S02]  /*1ba0*/  UIADD3 UR24, UPT, UPT, UR24, 0x8400, URZ ;  /* 0x0000840018187890 */ /* 0x000fe4000fffe0ff */
[----:B------:R-:W-:-:S02]  /*1bb0*/  UIADD3 UR16, UPT, UPT, UR8, 0xe400, URZ ;  /* 0x0000e40008107890 */ /* 0x000fc4000fffe0ff */
[----:B------:R-:W-:Y:S01]  /*1bc0*/  UIADD3 UR8, UPT, UPT, UR8, 0x16400, URZ ;  /* 0x0001640008087890 */ /* 0x000fe2000fffe0ff */
[----:B------:R-:W-:Y:S01]  /*1bd0*/  UMOV UR30, 0x0 ;  /* 0x00000000001e7882 */ /* 0x000fe20000000000 */
[----:B------:R-:W-:Y:S01]  /*1be0*/  UMOV UR31, 0x10000000 ;  /* 0x10000000001f7882 */ /* 0x000fe20000000000 */
[----:B------:R-:W-:Y:S01]  /*1bf0*/  UMOV UR25, UR33 ;  /* 0x0000002100197c82 */ /* 0x000fe20008000000 */
[----:B------:R-:W-:Y:S01]  /*1c00*/  UMOV UR27, UR35 ;  /* 0x00000023001b7c82 */ /* 0x000fe20008000000 */
[----:B------:R-:W-:Y:S01]  /*1c10*/  UMOV UR28, UR36 ;  /* 0x00000024001c7c82 */ /* 0x000fe20008000000 */
[----:B------:R-:W-:Y:S01]  /*1c20*/  UMOV UR14, 0x30000 ;  /* 0x00030000000e7882 */ /* 0x000fe20000000000 */
[----:B------:R-:W-:Y:S01]  /*1c30*/  UMOV UR17, UR33 ;  /* 0x0000002100117c82 */ /* 0x000fe20008000000 */
[----:B------:R-:W-:Y:S01]  /*1c40*/  UMOV UR20, UR36 ;  /* 0x0000002400147c82 */ /* 0x000fe20008000000 */
[----:B------:R-:W-:Y:S01]  /*1c50*/  UMOV UR18, UR34 ;  /* 0x0000002200127c82 */ /* 0x000fe20008000000 */
[----:B------:R-:W-:Y:S01]  /*1c60*/  UTMALDG.3D [UR32], [UR6], desc[UR30] ;  /* 0x00001e20060075b4 */ /* 0x000fe20008011000 */
[----:B------:R-:W-:Y:S01]  /*1c70*/  UMOV UR11, UR19 ;  /* 0x00000013000b7c82 */ /* 0x000fe20008000000 */
[----:B------:R-:W-:Y:S01]  /*1c80*/  UMOV UR12, UR36 ;  /* 0x00000024000c7c82 */ /* 0x000fe20008000000 */
[----:B------:R-:W-:Y:S01]  /*1c90*/  UMOV UR9, UR33 ;  /* 0x0000002100097c82 */ /* 0x000fe20008000000 */
[----:B------:R-:W-:Y:S01]  /*1ca0*/  UMOV UR10, UR26 ;  /* 0x0000001a000a7c82 */ /* 0x000fe20008000000 */
[----:B------:R-:W-:Y:S01]  /*1cb0*/  UTMALDG.3D [UR24], [UR6], desc[UR30] ;  /* 0x00001e18060075b4 */ /* 0x000fe20008011000 */
[----:B------:R-:W-:Y:S01]  /*1cc0*/  UTMALDG.3D.MULTICAST [UR16], [UR4], UR14, desc[UR30] ;  /* 0x00001e10040073b4 */ /* 0x000fe2000801180e */
[----:B------:R2:W-:Y:S02]  /*1cd0*/  UTMALDG.3D.MULTICAST [UR8], [UR4], UR14, desc[UR30] ;  /* 0x00001e08040073b4 */ /* 0x0005e4000801180e */
[----:B--2---:R-:W-:Y:S01]  /*1ce0*/  UMOV UR14, UR22 ;  /* 0x00000016000e7c82 */ /* 0x004fe20008000000 */
[----:B------:R-:W-:Y:S01]  /*1cf0*/  UMOV UR4, UR21 ;  /* 0x0000001500047c82 */ /* 0x000fe20008000000 */
[----:B----4-:R-:W-:Y:S05]  /*1d00*/  BRA.U UP0, `(.L_x_31) ;  /* 0xfffffffd00187547 */ /* 0x010fea000b83ffff */
.L_x_25:
[----:B------:R-:W-:Y:S01]  /*1d10*/  ULEA UR4, UR21, UR13, 0x3 ;  /* 0x0000000d15047291 */ /* 0x000fe2000f8e18ff */
[----:B--2---:R-:W-:Y:S01]  /*1d20*/  SHF.L.U32 R0, R12, 0x1f, RZ ;  /* 0x0000001f0c007819 */ /* 0x004fe200000006ff */
[----:B------:R-:W-:Y:S01]  /*1d30*/  @!P1 SYNCS.ARRIVE.TRANS64.A1T0 RZ, [UR13+0x68], RZ ;  /* 0x000068ffffff99a7 */ /* 0x000fe2000810000d */
[----:B------:R-:W-:-:S06]  /*1d40*/  UISETP.GT.AND UP0, UPT, UR47, UR46, UPT ;  /* 0x0000002e2f00728c */ /* 0x000fcc000bf04270 */
[----:B-1-3--:R1:W2:Y:S03]  /*1d50*/  SYNCS.PHASECHK.TRANS64.TRYWAIT P0, [UR4+0x10], R0 ;  /* 0x00001000ff0075a7 */ /* 0x00a2a60008001104 */
[----:B------:R-:W-:Y:S05]  /*1d60*/  BRA.U !UP0, `(.L_x_32) ;  /* 0x0000000108ec7547 */ /* 0x000fea000b800000 */
[----:B------:R-:W-:Y:S01]  /*1d70*/  UIADD3 UR15, UPT, UPT, UR48, UR14, URZ ;  /* 0x0000000e300f7290 */ /* 0x000fe2000fffe0ff */
[----:B------:R-:W-:-:S11]  /*1d80*/  UMOV UR4, UR21 ;  /* 0x0000001500047c82 */ /* 0x000fd60008000000 */
.L_x_38:
[----:B------:R-:W-:Y:S01]  /*1d90*/  ULEA UR33, UR4, UR13, 0x3 ;  /* 0x0000000d04217291 */ /* 0x000fe2000f8e18ff */
[----:B--2---:R-:W-:Y:S01]  /*1da0*/  @!P3 MOV R2, 0x14000 ;  /* 0x000140000002b802 */ /* 0x004fe20000000f00 */
[----:B--2-4-:R-:W-:Y:S10]  /*1db0*/  @P0 BRA `(.L_x_33) ;  /* 0x00000000000c0947 */ /* 0x014ff40003800000 */
[----:B------:R-:W-:-:S04]  /*1dc0*/  SHF.L.U32 R3, R12, 0x1f, RZ ;  /* 0x0000001f0c037819 */ /* 0x000fc800000006ff */
[----:B------:R-:W2:Y:S02]  /*1dd0*/  SYNCS.PHASECHK.TRANS64.TRYWAIT P0, [UR33+0x10], R3 ;  /* 0x00001003ff0075a7 */ /* 0x000ea40008001121 */
[----:B--2---:R-:W-:Y:S05]  /*1de0*/  @!P0 BRA `(.L_x_34) ;  /* 0x0000007c00008947 */ /* 0x004fea0003800000 */
.L_x_33:
[----:B------:R2:W-:Y:S01]  /*1df0*/  @!P3 SYNCS.ARRIVE.TRANS64 RZ, [UR33], R2 ;  /* 0x00000002ffffb9a7 */ /* 0x0005e20008000021 */
[----:B------:R-:W-:-:S04]  /*1e00*/  ULOP3.LUT UR5, UR29, 0x2, URZ, 0xfc, !UPT ;  /* 0x000000021d057892 */ /* 0x000fc8000f8efcff */
[----:B------:R-:W-:-:S09]  /*1e10*/  UISETP.NE.AND UP0, UPT, UR5, 0x2, UPT ;  /* 0x000000020500788c */ /* 0x000fd2000bf05270 */
[----:B------:R-:W-:Y:S05]  /*1e20*/  BRA.U UP0, `(.L_x_35) ;  /* 0x0000000100047547 */ /* 0x000fea000b800000 */
[----:B------:R-:W-:Y:S05]  /*1e30*/  BPT.TRAP 0x1 ;  /* 0x000000040000795c */ /* 0x000fea0000300000 */
.L_x_35:
[----:B------:R-:W-:Y:S04]  /*1e40*/  BSSY.RECONVERGENT B0, `(.L_x_36) ;  /* 0x0000003000007945 */ /* 0x000fe80003800200 */
[----:B------:R-:W-:Y:S05]  /*1e50*/  @P2 BRA `(.L_x_37) ;  /* 0x0000000000042947 */ /* 0x000fea0003800000 */
[----:B------:R-:W-:Y:S05]  /*1e60*/  BPT.TRAP 0x1 ;  /* 0x000000040000795c */ /* 0x000fea0000300000 */
.L_x_37:
[----:B------:R-:W-:Y:S05]  /*1e70*/  BSYNC.RECONVERGENT B0 ;  /* 0x0000000000007941 */ /* 0x000fea0003800200 */
.L_x_36:
        /* <DEDUP_REMOVED lines=11> */
[----:B-1----:R-:W-:Y:S01]  /*1f30*/  SHF.L.U32 R0, R12, 0x1f, RZ ;  /* 0x0000001f0c007819 */ /* 0x002fe200000006ff */
[----:B------:R-:W-:Y:S02]  /*1f40*/  UIADD3 UR6, UP1, UPT, UR38, 0x80, URZ ;  /* 0x0000008026067890 */ /* 0x000fe4000ff3e0ff */
[----:B------:R-:W-:Y:S01]  /*1f50*/  UIADD3 UR8, UPT, UPT, UR13, UR8, URZ ;  /* 0x000000080d087290 */ /* 0x000fe2000fffe0ff */
[----:B------:R3:W4:Y:S01]  /*1f60*/  SYNCS.PHASECHK.TRANS64.TRYWAIT P0, [UR5+0x10], R0 ;  /* 0x00001000ff0075a7 */ /* 0x0007220008001105 */
        /* <DEDUP_REMOVED lines=16> */
[----:B------:R-:W-:Y:S01]  /*2070*/  UTMALDG.3D [UR32], [UR6], desc[UR30] ;  /* 0x00001e20060075b4 */ /* 0x000fe20008011000 */
[----:B------:R-:W-:Y:S01]  /*2080*/  UMOV UR18, UR34 ;  /* 0x0000002200127c82 */ /* 0x000fe20008000000 */
[----:B------:R-:W-:Y:S01]  /*2090*/  UMOV UR11, UR19 ;  /* 0x00000013000b7c82 */ /* 0x000fe20008000000 */
[----:B------:R-:W-:Y:S01]  /*20a0*/  UMOV UR12, UR36 ;  /* 0x00000024000c7c82 */ /* 0x000fe20008000000 */
[----:B------:R-:W-:Y:S01]  /*20b0*/  UMOV UR9, UR33 ;  /* 0x0000002100097c82 */ /* 0x000fe20008000000 */
[----:B------:R-:W-:Y:S01]  /*20c0*/  UMOV UR10, UR26 ;  /* 0x0000001a000a7c82 */ /* 0x000fe20008000000 */
[----:B------:R-:W-:Y:S01]  /*20d0*/  UTMALDG.3D [UR24], [UR6], desc[UR30] ;  /* 0x00001e18060075b4 */ /* 0x000fe20008011000 */
[----:B------:R-:W-:Y:S01]  /*20e0*/  UTMALDG.3D.MULTICAST [UR16], [UR4], UR37, desc[UR30] ;  /* 0x00001e10040073b4 */ /* 0x000fe20008011825 */
[----:B------:R1:W-:Y:S02]  /*20f0*/  UTMALDG.3D.MULTICAST [UR8], [UR4], UR37, desc[UR30] ;  /* 0x00001e08040073b4 */ /* 0x0003e40008011825 */
[----:B-1----:R-:W-:Y:S01]  /*2100*/  UMOV UR4, UR21 ;  /* 0x0000001500047c82 */ /* 0x002fe20008000000 */
[----:B---3--:R-:W-:Y:S05]  /*2110*/  BRA.U UP0, `(.L_x_38) ;  /* 0xfffffffd001c7547 */ /* 0x008fea000b83ffff */
.L_x_32:
[C---:B------:R-:W-:Y:S01]  /*2120*/  LEA R3, R11.reuse, UR13, 0x3 ;  /* 0x0000000d0b037c11 */ /* 0x040fe2000f8e18ff */
[----:B------:R-:W-:Y:S01]  /*2130*/  NOP ;  /* 0x0000000000007918 */ /* 0x000fe20000000000 */
[----:B-1----:R-:W-:Y:S02]  /*2140*/  SHF.L.U32 R0, R10, 0x1f, RZ ;  /* 0x0000001f0a007819 */ /* 0x002fe400000006ff */
[----:B------:R-:W-:Y:S02]  /*2150*/  LEA R5, R11, UR13, 0x4 ;  /* 0x0000000d0b057c11 */ /* 0x000fe4000f8e20ff */
[----:B--2-4-:R-:W1:Y:S02]  /*2160*/  SYNCS.PHASECHK.TRANS64.TRYWAIT P0, [R3+URZ+0x70], R0 ;  /* 0x00007000030075a7 */ /* 0x014e6400080011ff */
[----:B-1----:R-:W-:Y:S05]  /*2170*/  @!P0 BRA `(.L_x_39) ;  /* 0x0000007800348947 */ /* 0x002fea0003800000 */
.L_x_133:
[----:B------:R-:W2:Y:S01]  /*2180*/  LDS.128 R4, [R5+0x100] ;  /* 0x0001000005047984 */ /* 0x000ea20000000c00 */
[----:B------:R-:W-:Y:S01]  /*2190*/  UISETP.GE.AND UP0, UPT, UR42, 0x1, UPT ;  /* 0x000000012a00788c */ /* 0x000fe2000bf06270 */
[----:B------:R-:W-:Y:S01]  /*21a0*/  @!PT LDS RZ, [RZ] ;  /* 0x00000000fffff984 */ /* 0x000fe20000000800 */
[----:B------:R-:W-:Y:S01]  /*21b0*/  @!PT LDS RZ, [RZ] ;  /* 0x00000000fffff984 */ /* 0x000fe20000000800 */
[----:B------:R-:W-:Y:S01]  /*21c0*/  @!PT LDS RZ, [RZ] ;  /* 0x00000000fffff984 */ /* 0x000fe20000000800 */
[----:B------:R-:W-:Y:S01]  /*21d0*/  @!PT LDS RZ, [RZ] ;  /* 0x00000000fffff984 */ /* 0x000fe20000000800 */
[----:B------:R3:W-:Y:S06]  /*21e0*/  MEMBAR.ALL.CTA ;  /* 0x0000000000007992 */ /* 0x0007ec0000008000 */
[----:B---3--:R-:W3:Y:S01]  /*21f0*/  FENCE.VIEW.ASYNC.S ;  /* 0x00000000000073c6 */ /* 0x008ee20000000000 */
[----:B--2---:R-:W-:-:S13]  /*2200*/  LOP3.LUT P0, RZ, R6, 0x1, RZ, 0xc0, !PT ;  /* 0x0000000106ff7812 */ /* 0x004fda000780c0ff */
[----:B---3--:R-:W-:Y:S01]  /*2210*/  VOTEU.ANY UP1, P0 ;  /* 0x0000000000ff7886 */ /* 0x008fe20000020100 */
[----:B------:R-:W-:-:S13]  /*2220*/  PLOP3.LUT P0, PT, PT, PT, UP1, 0x80, 0x8 ;  /* 0x000000000008781c */ /* 0x000fda0003f0f018 */
[----:B-1----:R-:W-:Y:S02]  /*2230*/  @P0 LOP3.LUT R0, R5, 0xffff, RZ, 0xc0, !PT ;  /* 0x0000ffff05000812 */ /* 0x002fe400078ec0ff */
[----:B------:R-:W-:Y:S02]  /*2240*/  @P0 MOV R2, R4 ;  /* 0x0000000400020202 */ /* 0x000fe40000000f00 */
[----:B------:R-:W-:Y:S01]  /*2250*/  @P0 R2UR UR5, R0 ;  /* 0x00000000000502ca */ /* 0x000fe200000e0000 */
[----:B------:R-:W-:Y:S01]  /*2260*/  VIADD R0, R3, 0x80 ;  /* 0x0000008003007836 */ /* 0x000fe20000000000 */
[----:B------:R-:W-:Y:S02]  /*2270*/  @P0 SHF.R.U32.HI R4, RZ, 0x10, R5 ;  /* 0x00000010ff040819 */ /* 0x000fe40000011605 */
[----:B------:R-:W-:Y:S02]  /*2280*/  @P0 R2UR UR6, R2 ;  /* 0x00000000020602ca */ /* 0x000fe400000e0000 */
[----:B------:R-:W-:-:S02]  /*2290*/  PRMT R0, RZ, 0x654, R0 ;  /* 0x00000654ff007816 */ /* 0x000fc40000000000 */
[----:B------:R-:W-:Y:S02]  /*22a0*/  @P0 R2UR UR4, R4 ;  /* 0x00000000040402ca */ /* 0x000fe400000e0000 */
[----:B------:R1:W-:Y:S03]  /*22b0*/  SYNCS.ARRIVE.TRANS64.RED.A1T0 RZ, [R0+URZ], RZ ;  /* 0x000000ff00ff79a7 */ /* 0x0003e600081004ff */
[----:B------:R-:W-:-:S04]  /*22c0*/  @UP1 UMOV UR40, UR5 ;  /* 0x0000000500281c82 */ /* 0x000fc80008000000 */
[----:B------:R-:W-:-:S04]  /*22d0*/  @UP1 UMOV UR41, UR6 ;  /* 0x0000000600291c82 */ /* 0x000fc80008000000 */
[----:B------:R-:W-:Y:S01]  /*22e0*/  @UP1 UMOV UR36, UR4 ;  /* 0x0000000400241c82 */ /* 0x000fe20008000000 */
[----:B------:R-:W-:Y:S05]  /*22f0*/  BRA.U !UP0, `(.L_x_40) ;  /* 0x0000000108d47547 */ /* 0x000fea000b800000 */
[----:B------:R-:W2:Y:S01]  /*2300*/  LDCU.128 UR16, c[0x0][0xb10] ;  /* 0x00016200ff1077ac */ /* 0x000ea20008000c00 */
[----:B------:R-:W3:Y:S01]  /*2310*/  LDCU UR12, c[0x0][0xb20] ;  /* 0x00016400ff0c77ac */ /* 0x000ee20008000800 */
[----:B------:R-:W4:Y:S01]  /*2320*/  LDCU UR20, c[0x0][0xb0c] ;  /* 0x00016180ff1477ac */ /* 0x000f220008000800 */
[----:B------:R-:W1:Y:S01]  /*2330*/  LDCU.64 UR8, c[0x0][0xb28] ;  /* 0x00016500ff0877ac */ /* 0x000e620008000a00 */
[----:B------:R-:W-:Y:S02]  /*2340*/  UISETP.NE.AND UP3, UPT, UR42, 0x1, UPT ;  /* 0x000000012a00788c */ /* 0x000fe4000bf65270 */
[----:B--2---:R-:W-:Y:S02]  /*2350*/  UIMAD.WIDE.U32 UR6, UR43, UR19, URZ ;  /* 0x000000132b0672a5 */ /* 0x004fe4000f8e00ff */
[----:B------:R-:W-:Y:S02]  /*2360*/  UIMAD.WIDE.U32 UR4, UR44, UR16, URZ ;  /* 0x000000102c0472a5 */ /* 0x000fe4000f8e00ff */
[----:B------:R-:W-:-:S02]  /*2370*/  UISETP.NE.AND UP0, UPT, UR18, 0x1, UPT ;  /* 0x000000011200788c */ /* 0x000fc4000bf05270 */
[----:B------:R-:W-:Y:S01]  /*2380*/  UIMAD.WIDE.U32 UR24, UR40, UR19, URZ ;  /* 0x00000013281872a5 */ /* 0x000fe2000f8e00ff */
[----:B------:R-:W-:Y:S02]  /*2390*/  UMOV UR6, UR7 ;  /* 0x0000000700067c82 */ /* 0x000fe40008000000 */
[----:B------:R-:W-:Y:S01]  /*23a0*/  UMOV UR4, UR5 ;  /* 0x0000000500047c82 */ /* 0x000fe20008000000 */
[----:B---3--:R-:W-:Y:S02]  /*23b0*/  USHF.R.U32.HI UR6, URZ, UR12, UR6 ;  /* 0x0000000cff067299 */ /* 0x008fe40008011606 */
[----:B----4-:R-:W-:Y:S02]  /*23c0*/  UISETP.NE.AND UP2, UPT, UR20, 0x1, UPT ;  /* 0x000000011400788c */ /* 0x010fe4000bf45270 */
[----:B------:R-:W-:Y:S02]  /*23d0*/  USHF.R.U32.HI UR4, URZ, UR17, UR4 ;  /* 0x00000011ff047299 */ /* 0x000fe40008011604 */
[----:B------:R-:W-:-:S02]  /*23e0*/  USEL UR5, UR43, UR6, !UP0 ;  /* 0x000000062b057287 */ /* 0x000fc4000c000000 */
[----:B------:R-:W-:Y:S02]  /*23f0*/  USEL UR6, UR44, UR4, !UP2 ;  /* 0x000000042c067287 */ /* 0x000fe4000d000000 */
[----:B-1----:R-:W-:Y:S01]  /*2400*/  UIMAD.WIDE.U32 UR10, UR5, UR8, URZ ;  /* 0x00000008050a72a5 */ /* 0x002fe2000f8e00ff */
[----:B------:R-:W-:Y:S01]  /*2410*/  UMOV UR4, UR25 ;  /* 0x0000001900047c82 */ /* 0x000fe20008000000 */
[----:B------:R-:W-:Y:S02]  /*2420*/  UIMAD.WIDE.U32 UR14, UR41, UR16, URZ ;  /* 0x00000010290e72a5 */ /* 0x000fe4000f8e00ff */
[----:B------:R-:W-:-:S03]  /*2430*/  UIMAD.WIDE.U32 UR24, UR6, UR8, URZ ;  /* 0x00000008061872a5 */ /* 0x000fc6000f8e00ff */
[----:B------:R-:W-:Y:S01]  /*2440*/  UMOV UR10, UR11 ;  /* 0x0000000b000a7c82 */ /* 0x000fe20008000000 */
[----:B------:R-:W-:Y:S02]  /*2450*/  USHF.R.U32.HI UR4, URZ, UR12, UR4 ;  /* 0x0000000cff047299 */ /* 0x000fe40008011604 */
[----:B------:R-:W-:Y:S01]  /*2460*/  @UP3 USHF.R.U32.HI UR5, URZ, UR9, UR10 ;  /* 0x00000009ff053299 */ /* 0x000fe2000801160a */
[----:B------:R-:W-:Y:S01]  /*2470*/  UMOV UR14, UR15 ;  /* 0x0000000f000e7c82 */ /* 0x000fe20008000000 */
[----:B------:R-:W-:Y:S01]  /*2480*/  UMOV UR24, UR25 ;  /* 0x0000001900187c82 */ /* 0x000fe20008000000 */
[----:B------:R-:W-:Y:S02]  /*2490*/  USHF.R.U32.HI UR17, URZ, UR17, UR14 ;  /* 0x00000011ff117299 */ /* 0x000fe4000801160e */
[----:B------:R-:W-:Y:S02]  /*24a0*/  USEL UR4, UR40, UR4, !UP0 ;  /* 0x0000000428047287 */ /* 0x000fe4000c000000 */
[----:B------:R-:W-:-:S02]  /*24b0*/  @UP3 USHF.R.U32.HI UR6, URZ, UR9, UR24 ;  /* 0x00000009ff063299 */ /* 0x000fc40008011618 */
[----:B------:R-:W-:Y:S02]  /*24c0*/  UIMAD UR7, UR42, UR5, URZ ;  /* 0x000000052a0772a4 */ /* 0x000fe4000f8e02ff */
[----:B------:R-:W-:Y:S02]  /*24d0*/  USEL UR5, UR41, UR17, !UP2 ;  /* 0x0000001129057287 */ /* 0x000fe4000d000000 */
[----:B------:R-:W-:Y:S02]  /*24e0*/  UIMAD UR10, UR42, UR6, URZ ;  /* 0x000000062a0a72a4 */ /* 0x000fe4000f8e02ff */
[----:B------:R-:W-:Y:S02]  /*24f0*/  UISETP.GE.AND UP0, UPT, UR4, UR7, UPT ;  /* 0x000000070400728c */ /* 0x000fe4000bf06270 */
[----:B------:R-:W-:Y:S02]  /*2500*/  UIMAD.WIDE.U32 UR14, UR4, UR8, URZ ;  /* 0x00000008040e72a5 */ /* 0x000fe4000f8e00ff */
[----:B------:R-:W-:-:S02]  /*2510*/  UISETP.GE.OR UP0, UPT, UR5, UR10, UP0 ;  /* 0x0000000a0500728c */ /* 0x000fc40008706670 */
[----:B------:R-:W-:Y:S02]  /*2520*/  UIMAD.WIDE.U32 UR10, UR5, UR8, URZ ;  /* 0x00000008050a72a5 */ /* 0x000fe4000f8e00ff */
[----:B------:R-:W-:Y:S01]  /*2530*/  UIADD3 UR12, UPT, UPT, -UR4, URZ, URZ ;  /* 0x000000ff040c7290 */ /* 0x000fe2000fffe1ff */
[----:B------:R-:W-:Y:S01]  /*2540*/  UMOV UR8, UR15 ;  /* 0x0000000f00087c82 */ /* 0x000fe20008000000 */
[----:B------:R-:W-:Y:S02]  /*2550*/  UIADD3 UR10, UPT, UPT, -UR5, URZ, URZ ;  /* 0x000000ff050a7290 */ /* 0x000fe4000fffe1ff */
[----:B------:R-:W-:-:S03]  /*2560*/  USHF.R.U32.HI UR8, URZ, UR9, UR8 ;  /* 0x00000009ff087299 */ /* 0x000fc60008011608 */
[----:B------:R-:W-:Y:S01]  /*2570*/  @!UP0 UMOV UR7, UR11 ;  /* 0x0000000b00078c82 */ /* 0x000fe20008000000 */
[----:B------:R-:W-:Y:S02]  /*2580*/  UIMAD UR12, UR18, UR12, UR40 ;  /* 0x0000000c120c72a4 */ /* 0x000fe4000f8e0228 */
[----:B------:R-:W-:Y:S02]  /*2590*/  USEL UR8, UR4, UR8, !UP3 ;  /* 0x0000000804087287 */ /* 0x000fe4000d800000 */
[----:B------:R-:W-:Y:S02]  /*25a0*/  @!UP0 USHF.R.U32.HI UR7, URZ, UR9, UR7 ;  /* 0x00000009ff078299 */ /* 0x000fe40008011607 */
[----:B------:R-:W-:Y:S02]  /*25b0*/  UIADD3 UR9, UPT, UPT, -UR8, URZ, URZ ;  /* 0x000000ff08097290 */ /* 0x000fe4000fffe1ff */
[----:B------:R-:W-:Y:S02]  /*25c0*/  @!UP0 USEL UR7, UR5, UR7, !UP3 ;  /* 0x0000000705078287 */ /* 0x000fe4000d800000 */
[----:B------:R-:W-:-:S02]  /*25d0*/  UIMAD UR9, UR42, UR9, UR4 ;  /* 0x000000092a0972a4 */ /* 0x000fc4000f8e0204 */
[----:B------:R-:W-:Y:S02]  /*25e0*/  @!UP0 UIADD3 UR8, UPT, UPT, UR8, -UR7, URZ ;  /* 0x8000000708088290 */ /* 0x000fe4000fffe0ff */
[----:B------:R-:W-:Y:S02]  /*25f0*/  @!UP0 UIMAD UR7, UR9, UR6, UR7 ;  /* 0x00000006090782a4 */ /* 0x000fe4000f8e0207 */
[----:B------:R-:W-:Y:S02]  /*2600*/  @!UP0 UIMAD UR4, UR42, UR8, UR5 ;  /* 0x000000082a0482a4 */ /* 0x000fe4000f8e0205 */
[----:B------:R-:W-:Y:S02]  /*2610*/  UIMAD UR6, UR20, UR10, UR41 ;  /* 0x0000000a140672a4 */ /* 0x000fe4000f8e0229 */
[----:B------:R-:W-:Y:S01]  /*2620*/  UIMAD UR40, UR4, UR18, UR12 ;  /* 0x00000012042872a4 */ /* 0x000fe2000f8e020c */
[----:B------:R-:W-:Y:S02]  /*2630*/  @!UP0 UMOV UR5, UR7 ;  /* 0x0000000700058c82 */ /* 0x000fe40008000000 */
[----:B------:R-:W-:-:S12]  /*2640*/  UIMAD UR41, UR5, UR20, UR6 ;  /* 0x00000014052972a4 */ /* 0x000fd8000f8e0206 */
.L_x_40:
[----:B------:R-:W2:Y:S02]  /*2650*/  LDCU UR4, c[0x0][0xb30] ;  /* 0x00016600ff0477ac */ /* 0x000ea40008000800 */
[----:B--2---:R-:W-:-:S09]  /*2660*/  UISETP.NE.AND UP0, UPT, UR4, 0x1, UPT ;  /* 0x000000010400788c */ /* 0x004fd2000bf05270 */
[----:B------:R-:W-:Y:S05]  /*2670*/  BRA.U UP0, `(.L_x_41) ;  /* 0x0000000100447547 */ /* 0x000fea000b800000 */
[----:B------:R-:W2:Y:S01]  /*2680*/  LDCU.128 UR8, c[0x0][0xb10] ;  /* 0x00016200ff0877ac */ /* 0x000ea20008000c00 */
[----:B------:R-:W3:Y:S01]  /*2690*/  LDCU UR12, c[0x0][0xb0c] ;  /* 0x00016180ff0c77ac */ /* 0x000ee20008000800 */
[----:B------:R-:W4:Y:S01]  /*26a0*/  LDCU UR14, c[0x0][0xb20] ;  /* 0x00016400ff0e77ac */ /* 0x000f220008000800 */
[----:B--2---:R-:W-:Y:S02]  /*26b0*/  UIMAD.WIDE.U32 UR6, UR41, UR8, URZ ;  /* 0x00000008290672a5 */ /* 0x004fe4000f8e00ff */
[----:B------:R-:W-:Y:S02]  /*26c0*/  UIMAD.WIDE.U32 UR4, UR40, UR11, URZ ;  /* 0x0000000b280472a5 */ /* 0x000fe4000f8e00ff */
[----:B---3--:R-:W-:Y:S02]  /*26d0*/  UISETP.NE.AND UP2, UPT, UR12, 0x1, UPT ;  /* 0x000000010c00788c */ /* 0x008fe4000bf45270 */
[----:B------:R-:W-:Y:S01]  /*26e0*/  UISETP.NE.AND UP0, UPT, UR10, 0x1, UPT ;  /* 0x000000010a00788c */ /* 0x000fe2000bf05270 */
[----:B------:R-:W-:-:S02]  /*26f0*/  UMOV UR6, UR7 ;  /* 0x0000000700067c82 */ /* 0x000fc40008000000 */
[----:B------:R-:W-:Y:S01]  /*2700*/  UMOV UR4, UR5 ;  /* 0x0000000500047c82 */ /* 0x000fe20008000000 */
[----:B------:R-:W-:Y:S02]  /*2710*/  USHF.R.U32.HI UR9, URZ, UR9, UR6 ;  /* 0x00000009ff097299 */ /* 0x000fe40008011606 */
[----:B----4-:R-:W-:Y:S02]  /*2720*/  USHF.R.U32.HI UR4, URZ, UR14, UR4 ;  /* 0x0000000eff047299 */ /* 0x010fe40008011604 */
[----:B------:R-:W-:Y:S02]  /*2730*/  USEL UR5, UR41, UR9, !UP2 ;  /* 0x0000000929057287 */ /* 0x000fe4000d000000 */
[----:B------:R-:W-:-:S04]  /*2740*/  USEL UR4, UR40, UR4, !UP0 ;  /* 0x0000000428047287 */ /* 0x000fc8000c000000 */
[----:B------:R-:W-:Y:S02]  /*2750*/  UIADD3 UR6, UPT, UPT, UR5, -UR4, URZ ;  /* 0x8000000405067290 */ /* 0x000fe4000fffe0ff */
[----:B------:R-:W-:Y:S02]  /*2760*/  UIADD3 UR4, UPT, UPT, -UR5, UR4, URZ ;  /* 0x0000000405047290 */ /* 0x000fe4000fffe1ff */
[----:B------:R-:W-:Y:S02]  /*2770*/  UIMAD UR40, UR6, UR10, UR40 ;  /* 0x0000000a062872a4 */ /* 0x000fe4000f8e0228 */
[----:B------:R-:W-:-:S12]  /*2780*/  UIMAD UR41, UR4, UR12, UR41 ;  /* 0x0000000c042972a4 */ /* 0x000fd8000f8e0229 */
.L_x_41:
[----:B------:R-:W-:Y:S01]  /*2790*/  VIADD R11, R11, 0x1 ;  /* 0x000000010b0b7836 */ /* 0x000fe20000000000 */
[----:B------:R-:W-:Y:S02]  /*27a0*/  R2UR UR5, R88 ;  /* 0x00000000580572ca */ /* 0x000fe400000e0000 */
[----:B------:R-:W-:Y:S02]  /*27b0*/  R2UR UR4, R87 ;  /* 0x00000000570472ca */ /* 0x000fe400000e0000 */
[C---:B------:R-:W-:Y:S02]  /*27c0*/  ISETP.NE.AND P0, PT, R11.reuse, 0x2, PT ;  /* 0x000000020b00780c */ /* 0x040fe40003f05270 */
[----:B------:R-:W-:Y:S02]  /*27d0*/  PLOP3.LUT P1, PT, PT, PT, PT, 0x80, 0x8 ;  /* 0x000000000008781c */ /* 0x000fe40003f2f070 */
[----:B------:R-:W-:Y:S02]  /*27e0*/  SEL R3, RZ, 0x1, P0 ;  /* 0x00000001ff037807 */ /* 0x000fe40000000000 */
[----:B------:R-:W-:-:S02]  /*27f0*/  SEL R11, R11, RZ, P0 ;  /* 0x000000ff0b0b7207 */ /* 0x000fc40000000000 */
[----:B------:R-:W-:Y:S01]  /*2800*/  LOP3.LUT R10, R10, R3, RZ, 0x3c, !PT ;  /* 0x000000030a0a7212 */ /* 0x000fe200078e3cff */
[----:B------:R-:W-:Y:S02]  /*2810*/  UIADD3 UR24, UPT, UPT, UR41, UR5, URZ ;  /* 0x0000000529187290 */ /* 0x000fe4000fffe0ff */
[----:B------:R-:W-:Y:S01]  /*2820*/  UIADD3 UR28, UPT, UPT, UR40, UR4, URZ ;  /* 0x00000004281c7290 */ /* 0x000fe2000fffe0ff */
[----:B------:R-:W-:Y:S11]  /*2830*/  BRA.U UP1, `(.L_x_42) ;  /* 0xffffffed01dc7547 */ /* 0x000ff6000b83ffff */
[----:B------:R-:W-:Y:S01]  /*2840*/  UIADD3 UR13, UPT, UPT, UR13, 0x10, URZ ;  /* 0x000000100d0d7890 */ /* 0x000fe2000fffe0ff */
[----:B------:R-:W-:-:S03]  /*2850*/  SHF.L.U32 R3, R12, 0x1f, RZ ;  /* 0x0000001f0c037819 */ /* 0x000fc600000006ff */
[----:B------:R-:W-:-:S09]  /*2860*/  ULEA UR4, UR21, UR13, 0x3 ;  /* 0x0000000d15047291 */ /* 0x000fd2000f8e18ff */
[----:B------:R-:W2:Y:S02]  /*2870*/  SYNCS.PHASECHK.TRANS64.TRYWAIT P0, [UR4], R3 ;  /* 0x00000003ff0075a7 */ /* 0x000ea40008001104 */
[----:B--2---:R-:W-:Y:S05]  /*2880*/  @!P0 BRA `(.L_x_43) ;  /* 0x0000007000848947 */ /* 0x004fea0003800000 */
.L_x_135:
[----:B------:R-:W-:-:S04]  /*2890*/  UIADD3 UR4, UPT, UPT, UR21, 0x1, URZ ;  /* 0x0000000115047890 */ /* 0x000fc8000fffe0ff */
[----:B------:R-:W-:-:S04]  /*28a0*/  UISETP.NE.AND UP0, UPT, UR4, 0x2, UPT ;  /* 0x000000020400788c */ /* 0x000fc8000bf05270 */
[----:B------:R-:W-:Y:S02]  /*28b0*/  USEL UR5, URZ, 0x1, UP0 ;  /* 0x00000001ff057887 */ /* 0x000fe40008000000 */
[----:B------:R-:W-:-:S04]  /*28c0*/  USEL UR4, UR4, URZ, UP0 ;  /* 0x000000ff04047287 */ /* 0x000fc80008000000 */
[----:B------:R-:W-:Y:S01]  /*28d0*/  ULEA UR4, UR4, UR13, 0x3 ;  /* 0x0000000d04047291 */ /* 0x000fe2000f8e18ff */
[----:B-1----:R-:W-:-:S04]  /*28e0*/  LOP3.LUT R3, R12, UR5, RZ, 0x3c, !PT ;  /* 0x000000050c037c12 */ /* 0x002fc8000f8e3cff */
[----:B------:R-:W-:Y:S01]  /*28f0*/  SHF.L.U32 R3, R3, 0x1f, RZ ;  /* 0x0000001f03037819 */ /* 0x000fe200000006ff */
[----:B------:R-:W-:-:S07]  /*2900*/  IMAD.U32 R0, RZ, RZ, UR4 ;  /* 0x00000004ff007e24 */ /* 0x000fce000f8e00ff */
.L_x_44:
[----:B-1----:R1:W2:Y:S02]  /*2910*/  SYNCS.PHASECHK.TRANS64.TRYWAIT P0, [R0+URZ], R3 ;  /* 0x00000003000075a7 */ /* 0x0022a400080011ff */
[----:B--2---:R-:W-:Y:S05]  /*2920*/  @!P0 NANOSLEEP.SYNCS 0x989680 ;  /* 0x009896800000895d */ /* 0x004fea0003900000 */
[----:B------:R-:W2:Y:S02]  /*2930*/  @!P0 SYNCS.PHASECHK.TRANS64 P0, [R0+URZ], R3 ;  /* 0x00000003000085a7 */ /* 0x000ea400080010ff */
[----:B--2---:R-:W-:Y:S05]  /*2940*/  @P0 EXIT ;  /* 0x000000000000094d */ /* 0x004fea0003800000 */
[----:B------:R-:W-:Y:S05]  /*2950*/  BRA `(.L_x_44) ;  /* 0xfffffffc00ec7947 */ /* 0x000fea000383ffff */
.L_x_22:
[----:B------:R-:W-:-:S04]  /*2960*/  UISETP.NE.AND UP0, UPT, UR45, URZ, UPT ;  /* 0x000000ff2d00728c */ /* 0x000fc8000bf05270 */
[----:B------:R-:W-:-:S09]  /*2970*/  UISETP.NE.OR UP0, UPT, UR18, 0x1, UP0 ;  /* 0x000000011200788c */ /* 0x000fd20008705670 */
[----:B------:R-:W-:Y:S05]  /*2980*/  BRA.U UP0, `(.L_x_45) ;  /* 0x0000000500487547 */ /* 0x000fea000b800000 */
[----:B------:R-:W-:Y:S01]  /*2990*/  ISETP.GE.U32.AND P2, PT, R0, 0x2, PT ;  /* 0x000000020000780c */ /* 0x000fe20003f46070 */
[----:B------:R-:W-:Y:S01]  /*29a0*/  IMAD.MOV.U32 R12, RZ, RZ, 0x1 ;  /* 0x00000001ff0c7424 */ /* 0x000fe200078e00ff */
[----:B------:R-:W-:Y:S02]  /*29b0*/  CS2R R10, SRZ ;  /* 0x00000000000a7805 */ /* 0x000fe4000001ff00 */
[----:B------:R-:W-:Y:S01]  /*29c0*/  CS2R R8, SRZ ;  /* 0x0000000000087805 */ /* 0x000fe2000001ff00 */
[----:B------:R-:W-:Y:S01]  /*29d0*/  UMOV UR6, 0x400 ;  /* 0x0000040000067882 */ /* 0x000fe20000000000 */
[----:B------:R-:W-:Y:S01]  /*29e0*/  UMOV UR5, URZ ;  /* 0x000000ff00057c82 */ /* 0x000fe20008000000 */
[----:B------:R-:W-:-:S12]  /*29f0*/  ULEA UR6, UR45, UR6, 0x18 ;  /* 0x000000062d067291 */ /* 0x000fd8000f8ec0ff */
.L_x_49:
[----:B------:R-:W-:Y:S02]  /*2a00*/  LEA R2, R8, UR6, 0x3 ;  /* 0x0000000608027c11 */ /* 0x000fe4000f8e18ff */
[----:B------:R-:W-:-:S03]  /*2a10*/  SHF.L.U32 R5, R9, 0x1f, RZ ;  /* 0x0000001f09057819 */ /* 0x000fc600000006ff */
[----:B------:R-:W-:Y:S01]  /*2a20*/  VIADD R4, R2, 0xe0 ;  /* 0x000000e002047836 */ /* 0x000fe20000000000 */
[----:B------:R-:W2:Y:S02]  /*2a30*/  SYNCS.PHASECHK.TRANS64.TRYWAIT P0, [R2+URZ+0xd0], R5 ;  /* 0x0000d005020075a7 */ /* 0x000ea400080011ff */
[----:B--2---:R-:W-:Y:S05]  /*2a40*/  @!P0 BRA `(.L_x_46) ;  /* 0x00000070002c8947 */ /* 0x004fea0003800000 */
.L_x_136:
[----:B------:R-:W-:Y:S01]  /*2a50*/  ULEA UR4, UR5, UR6, 0x3 ;  /* 0x0000000605047291 */ /* 0x000fe2000f8e18ff */
[----:B------:R-:W-:Y:S02]  /*2a60*/  PRMT R4, RZ, 0x654, R4 ;  /* 0x00000654ff047816 */ /* 0x000fe40000000004 */
[----:B--2---:R-:W-:Y:S01]  /*2a70*/  SHF.L.U32 R5, R12, 0x1f, RZ ;  /* 0x0000001f0c057819 */ /* 0x004fe200000006ff */
[----:B------:R-:W-:Y:S01]  /*2a80*/  UIADD3 UR7, UPT, UPT, UR4, 0x70, URZ ;  /* 0x0000007004077890 */ /* 0x000fe2000fffe0ff */
[----:B------:R2:W-:Y:S05]  /*2a90*/  SYNCS.ARRIVE.TRANS64.RED.A1T0 RZ, [R4+URZ], RZ ;  /* 0x000000ff04ff79a7 */ /* 0x0005ea00081004ff */
[----:B------:R-:W-:Y:S01]  /*2aa0*/  IMAD.U32 R7, RZ, RZ, UR7 ;  /* 0x00000007ff077e24 */ /* 0x000fe2000f8e00ff */
[----:B------:R-:W3:Y:S04]  /*2ab0*/  SYNCS.PHASECHK.TRANS64.TRYWAIT P0, [UR4+0x80], R5 ;  /* 0x00008005ff0075a7 */ /* 0x000ee80008001104 */
[----:B------:R-:W-:Y:S01]  /*2ac0*/  PRMT R6, R0, 0x654, R7 ;  /* 0x0000065400067816 */ /* 0x000fe20000000007 */
[----:B--2---:R-:W-:Y:S01]  /*2ad0*/  @!P2 IMAD.MOV.U32 R4, RZ, RZ, 0x10 ;  /* 0x00000010ff04a424 */ /* 0x004fe200078e00ff */
[----:B---3--:R-:W-:Y:S06]  /*2ae0*/  @!P0 BRA `(.L_x_47) ;  /* 0x0000007000188947 */ /* 0x008fec0003800000 */
.L_x_138:
[----:B------:R-:W-:Y:S01]  /*2af0*/  ULEA UR8, UR5, UR6, 0x4 ;  /* 0x0000000605087291 */ /* 0x000fe2000f8e20ff */
[----:B------:R-:W-:Y:S01]  /*2b00*/  SEL R3, R6, R3, !P2 ;  /* 0x0000000306037207 */ /* 0x000fe20005000000 */
[----:B------:R-:W-:Y:S01]  /*2b10*/  UIADD3 UR9, UPT, UPT, UR4, 0x70, URZ ;  /* 0x0000007004097890 */ /* 0x000fe2000fffe0ff */
[----:B--2---:R-:W-:Y:S01]  /*2b20*/  LEA R2, R11, UR6, 0x3 ;  /* 0x000000060b027c11 */ /* 0x004fe2000f8e18ff */
[----:B------:R-:W-:Y:S01]  /*2b30*/  UIADD3 UR8, UPT, UPT, UR8, 0x100, URZ ;  /* 0x0000010008087890 */ /* 0x000fe2000fffe0ff */
[----:B------:R-:W-:Y:S01]  /*2b40*/  SHF.L.U32 R5, R10, 0x1f, RZ ;  /* 0x0000001f0a057819 */ /* 0x000fe200000006ff */
[----:B------:R2:W-:Y:S01]  /*2b50*/  @!P2 SYNCS.ARRIVE.TRANS64.RED RZ, [R3+URZ], R4 ;  /* 0x0000000403ffa9a7 */ /* 0x0005e200080004ff */
[----:B------:R-:W-:Y:S01]  /*2b60*/  UIADD3 UR4, UPT, UPT, UR5, 0x1, URZ ;  /* 0x0000000105047890 */ /* 0x000fe2000fffe0ff */
[----:B------:R-:W-:-:S03]  /*2b70*/  VIADD R8, R8, 0x1 ;  /* 0x0000000108087836 */ /* 0x000fc60000000000 */
[----:B------:R-:W-:Y:S02]  /*2b80*/  UISETP.NE.AND UP0, UPT, UR4, 0x2, UPT ;  /* 0x000000020400788c */ /* 0x000fe4000bf05270 */
[----:B------:R-:W-:Y:S06]  /*2b90*/  UGETNEXTWORKID.BROADCAST [UR8], [UR9] ;  /* 0x00000000080073ca */ /* 0x000fec0008000100 */
[----:B------:R-:W-:Y:S01]  /*2ba0*/  USEL UR7, URZ, 0x1, UP0 ;  /* 0x00000001ff077887 */ /* 0x000fe20008000000 */
[----:B------:R-:W-:Y:S01]  /*2bb0*/  ISETP.NE.AND P0, PT, R8, 0x2, PT ;  /* 0x000000020800780c */ /* 0x000fe20003f05270 */
[----:B------:R-:W-:Y:S01]  /*2bc0*/  USEL UR5, UR4, URZ, UP0 ;  /* 0x000000ff04057287 */ /* 0x000fe20008000000 */
[----:B------:R-:W3:Y:S03]  /*2bd0*/  SYNCS.PHASECHK.TRANS64.TRYWAIT P1, [R2+URZ+0x70], R5 ;  /* 0x00007005020075a7 */ /* 0x000ee600080211ff */
[----:B------:R-:W-:Y:S01]  /*2be0*/  LOP3.LUT R12, R12, UR7, RZ, 0x3c, !PT ;  /* 0x000000070c0c7c12 */ /* 0x000fe2000f8e3cff */
[----:B--23--:R-:W-:Y:S07]  /*2bf0*/  @!P1 BRA `(.L_x_48) ;  /* 0x0000006c00ec9947 */ /* 0x00cfee0003800000 */
.L_x_139:
[C---:B------:R-:W-:Y:S01]  /*2c00*/  LEA R4, R11.reuse, UR6, 0x4 ;  /* 0x000000060b047c11 */ /* 0x040fe2000f8e20ff */
[----:B--2---:R-:W-:Y:S01]  /*2c10*/  VIADD R2, R2, 0x80 ;  /* 0x0000008002027836 */ /* 0x004fe20000000000 */
[----:B------:R-:W-:Y:S01]  /*2c20*/  SEL R8, R8, RZ, P0 ;  /* 0x000000ff08087207 */ /* 0x000fe20000000000 */
[----:B------:R-:W-:-:S03]  /*2c30*/  VIADD R11, R11, 0x1 ;  /* 0x000000010b0b7836 */ /* 0x000fc60000000000 */
[----:B------:R-:W2:Y:S01]  /*2c40*/  LDS.128 R4, [R4+0x100] ;  /* 0x0001000004047984 */ /* 0x000ea20000000c00 */
[----:B------:R-:W-:Y:S02]  /*2c50*/  PRMT R2, RZ, 0x654, R2 ;  /* 0x00000654ff027816 */ /* 0x000fe40000000002 */
[C---:B------:R-:W-:Y:S01]  /*2c60*/  ISETP.NE.AND P1, PT, R11.reuse, 0x2, PT ;  /* 0x000000020b00780c */ /* 0x040fe20003f25270 */
[----:B------:R-:W-:Y:S01]  /*2c70*/  @!PT LDS RZ, [RZ] ;  /* 0x00000000fffff984 */ /* 0x000fe20000000800 */
[----:B------:R-:W-:Y:S01]  /*2c80*/  @!PT LDS RZ, [RZ] ;  /* 0x00000000fffff984 */ /* 0x000fe20000000800 */
[----:B------:R-:W-:Y:S01]  /*2c90*/  @!PT LDS RZ, [RZ] ;  /* 0x00000000fffff984 */ /* 0x000fe20000000800 */
[----:B------:R-:W-:Y:S01]  /*2ca0*/  @!PT LDS RZ, [RZ] ;  /* 0x00000000fffff984 */ /* 0x000fe20000000800 */
[----:B------:R3:W-:Y:S06]  /*2cb0*/  MEMBAR.ALL.CTA ;  /* 0x0000000000007992 */ /* 0x0007ec0000008000 */
[----:B---3--:R-:W3:Y:S01]  /*2cc0*/  FENCE.VIEW.ASYNC.S ;  /* 0x00000000000073c6 */ /* 0x008ee20000000000 */
[----:B------:R-:W-:Y:S01]  /*2cd0*/  SEL R11, R11, RZ, P1 ;  /* 0x000000ff0b0b7207 */ /* 0x000fe20000800000 */
[----:B---3--:R3:W-:Y:S01]  /*2ce0*/  SYNCS.ARRIVE.TRANS64.RED.A1T0 RZ, [R2+URZ], RZ ;  /* 0x000000ff02ff79a7 */ /* 0x0087e200081004ff */
[----:B--2---:R-:W-:-:S02]  /*2cf0*/  LOP3.LUT P3, RZ, R6, 0x1, RZ, 0xc0, !PT ;  /* 0x0000000106ff7812 */ /* 0x004fc4000786c0ff */
[----:B------:R-:W-:-:S04]  /*2d00*/  SEL R5, RZ, 0x1, P1 ;  /* 0x00000001ff057807 */ /* 0x000fc80000800000 */
[----:B------:R-:W-:Y:S02]  /*2d10*/  LOP3.LUT R10, R10, R5, RZ, 0x3c, !PT ;  /* 0x000000050a0a7212 */ /* 0x000fe400078e3cff */
[----:B---3--:R-:W-:-:S04]  /*2d20*/  SEL R2, RZ, 0x1, P0 ;  /* 0x00000001ff027807 */ /* 0x008fc80000000000 */
[----:B------:R-:W-:Y:S01]  /*2d30*/  LOP3.LUT R9, R9, R2, RZ, 0x3c, !PT ;  /* 0x0000000209097212 */ /* 0x000fe200078e3cff */
[----:B------:R-:W-:Y:S06]  /*2d40*/  @P3 BRA `(.L_x_49) ;  /* 0xfffffffc002c3947 */ /* 0x000fec000383ffff */
[----:B------:R-:W-:Y:S01]  /*2d50*/  ULEA UR4, UR5, UR6, 0x3 ;  /* 0x0000000605047291 */ /* 0x000fe2000f8e18ff */
[----:B------:R-:W-:-:S08]  /*2d60*/  SHF.L.U32 R3, R12, 0x1f, RZ ;  /* 0x0000001f0c037819 */ /* 0x000fd000000006ff */
[----:B------:R-:W2:Y:S02]  /*2d70*/  SYNCS.PHASECHK.TRANS64 P0, [UR4+0x80], R3 ;  /* 0x00008003ff0075a7 */ /* 0x000ea40008001004 */
[----:B--2---:R-:W-:Y:S05]  /*2d80*/  @P0 BRA `(.L_x_50) ;  /* 0x0000000000080947 */ /* 0x004fea0003800000 */
[----:B------:R-:W2:Y:S02]  /*2d90*/  SYNCS.PHASECHK.TRANS64.TRYWAIT P0, [UR4+0x80], R3 ;  /* 0x00008003ff0075a7 */ /* 0x000ea40008001104 */
[----:B--2---:R-:W-:Y:S05]  /*2da0*/  @!P0 BRA `(.L_x_51) ;  /* 0x0000006c00948947 */ /* 0x004fea0003800000 */
.L_x_50:
[----:B------:R-:W-:-:S04]  /*2db0*/  UIADD3 UR7, UPT, UPT, UR5, 0x1, URZ ;  /* 0x0000000105077890 */ /* 0x000fc8000fffe0ff */
[----:B------:R-:W-:-:S04]  /*2dc0*/  UISETP.NE.AND UP0, UPT, UR7, 0x2, UPT ;  /* 0x000000020700788c */ /* 0x000fc8000bf05270 */
[----:B------:R-:W-:Y:S02]  /*2dd0*/  USEL UR8, URZ, 0x1, UP0 ;  /* 0x00000001ff087887 */ /* 0x000fe40008000000 */
[----:B------:R-:W-:-:S04]  /*2de0*/  USEL UR7, UR7, URZ, UP0 ;  /* 0x000000ff07077287 */ /* 0x000fc80008000000 */
[----:B------:R-:W-:Y:S01]  /*2df0*/  ULEA UR7, UR7, UR6, 0x3 ;  /* 0x0000000607077291 */ /* 0x000fe2000f8e18ff */
[----:B--2---:R-:W-:-:S04]  /*2e00*/  LOP3.LUT R3, R12, UR8, RZ, 0x3c, !PT ;  /* 0x000000080c037c12 */ /* 0x004fc8000f8e3cff */
[----:B------:R-:W-:-:S04]  /*2e10*/  SHF.L.U32 R0, R3, 0x1f, RZ ;  /* 0x0000001f03007819 */ /* 0x000fc800000006ff */
[----:B------:R-:W2:Y:S02]  /*2e20*/  SYNCS.PHASECHK.TRANS64 P0, [UR7+0x80], R0 ;  /* 0x00008000ff0075a7 */ /* 0x000ea40008001007 */
[----:B-12---:R-:W-:Y:S05]  /*2e30*/  @P0 EXIT ;  /* 0x000000000000094d */ /* 0x006fea0003800000 */
[----:B------:R-:W-:Y:S02]  /*2e40*/  SHF.L.U32 R3, R3, 0x1f, RZ ;  /* 0x0000001f03037819 */ /* 0x000fe400000006ff */
[----:B------:R-:W-:-:S07]  /*2e50*/  MOV R0, UR7 ;  /* 0x0000000700007c02 */ /* 0x000fce0008000f00 */
.L_x_52:
[----:B-1----:R1:W2:Y:S02]  /*2e60*/  SYNCS.PHASECHK.TRANS64.TRYWAIT P0, [R0+URZ+0x80], R3 ;  /* 0x00008003000075a7 */ /* 0x0022a400080011ff */
[----:B--2---:R-:W-:Y:S05]  /*2e70*/  @!P0 NANOSLEEP.SYNCS 0x989680 ;  /* 0x009896800000895d */ /* 0x004fea0003900000 */
[----:B------:R-:W2:Y:S02]  /*2e80*/  @!P0 SYNCS.PHASECHK.TRANS64 P0, [R0+URZ+0x80], R3 ;  /* 0x00008003000085a7 */ /* 0x000ea400080010ff */
[----:B--2---:R-:W-:Y:S05]  /*2e90*/  @P0 EXIT ;  /* 0x000000000000094d */ /* 0x004fea0003800000 */
[----:B------:R-:W-:Y:S05]  /*2ea0*/  BRA `(.L_x_52) ;  /* 0xfffffffc00ec7947 */ /* 0x000fea000383ffff */
.L_x_45:
[----:B------:R-:W-:Y:S05]  /*2eb0*/  BRA.U UP4, `(.L_x_53) ;  /* 0x0000001104447547 */ /* 0x000fea000b800000 */
[----:B------:R-:W-:Y:S01]  /*2ec0*/  UMOV UR4, 0x40 ;  /* 0x0000004000047882 */ /* 0x000fe20000000000 */
[----:B------:R-:W-:Y:S01]  /*2ed0*/  NOP ;  /* 0x0000000000007918 */ /* 0x000fe20000000000 */
[----:B------:R-:W-:Y:S01]  /*2ee0*/  ULEA UR5, UR45, UR4, 0x18 ;  /* 0x000000042d057291 */ /* 0x000fe2000f8ec0ff */
[----:B------:R-:W-:Y:S02]  /*2ef0*/  UMOV UR6, 0x400 ;  /* 0x0000040000067882 */ /* 0x000fe40000000000 */
[----:B------:R-:W-:-:S06]  /*2f00*/  ULEA UR6, UR45, UR6, 0x18 ;  /* 0x000000062d067291 */ /* 0x000fcc000f8ec0ff */
[----:B------:R-:W2:Y:S02]  /*2f10*/  LDS.U8 R0, [UR5+0x1c] ;  /* 0x00001c05ff007984 */ /* 0x000ea40008000000 */
[----:B--2---:R-:W-:-:S13]  /*2f20*/  ISETP.NE.AND P0, PT, R0, RZ, PT ;  /* 0x000000ff0000720c */ /* 0x004fda0003f05270 */
[----:B------:R-:W-:Y:S05]  /*2f30*/  @P0 BRA `(.L_x_54) ;  /* 0x0000000000580947 */ /* 0x000fea0003800000 */
[----:B------:R-:W-:-:S13]  /*2f40*/  ELECT P0, URZ, PT ;  /* 0x0000000000ff782f */ /* 0x000fda0003800000 */
[----:B------:R-:W-:Y:S05]  /*2f50*/  @!P0 BRA `(.L_x_55) ;  /* 0x0000000000608947 */ /* 0x000fea0003800000 */
[----:B------:R-:W-:Y:S01]  /*2f60*/  UMOV UR4, 0x10 ;  /* 0x0000001000047882 */ /* 0x000fe20000000000 */
[----:B------:R-:W-:Y:S01]  /*2f70*/  HFMA2 R0, -RZ, RZ, 0, 5.9604644775390625e-08 ;  /* 0x00000001ff007431 */ /* 0x000fe200000001ff */
[----:B------:R-:W-:-:S03]  /*2f80*/  MOV R3, 0xffff ;  /* 0x0000ffff00037802 */ /* 0x000fc60000000f00 */
[----:B------:R-:W-:Y:S04]  /*2f90*/  DEPBAR.LE SB2, 0x36 ;  /* 0x0000ad800000791a */ /* 0x000fe80000000000 */
[----:B------:R-:W2:Y:S02]  /*2fa0*/  UTCATOMSWS.FIND_AND_SET.ALIGN UP0, UR4, UR4 ;  /* 0x00000004000475e3 */ /* 0x000ea40008000800 */
[----:B--2---:R-:W-:Y:S01]  /*2fb0*/  MOV R4, UR4 ;  /* 0x0000000400047c02 */ /* 0x004fe20008000f00 */
[----:B------:R-:W-:Y:S06]  /*2fc0*/  BRA.U UP0, `(.L_x_56) ;  /* 0x0000000100187547 */ /* 0x000fec000b800000 */
.L_x_57:
[----:B------:R-:W-:Y:S05]  /*2fd0*/  NANOSLEEP 0x64 ;  /* 0x000000640000795d */ /* 0x000fea0003800000 */
[----:B------:R-:W-:-:S05]  /*2fe0*/  UMOV UR4, 0x10 ;  /* 0x0000001000047882 */ /* 0x000fca0000000000 */
[----:B------:R-:W-:Y:S04]  /*2ff0*/  DEPBAR.LE SB2, 0x36 ;  /* 0x0000ad800000791a */ /* 0x000fe80000000000 */
[----:B------:R-:W2:Y:S02]  /*3000*/  UTCATOMSWS.FIND_AND_SET.ALIGN UP0, UR4, UR4 ;  /* 0x00000004000475e3 */ /* 0x000ea40008000800 */
[----:B--2---:R-:W-:Y:S01]  /*3010*/  MOV R4, UR4 ;  /* 0x0000000400047c02 */ /* 0x004fe20008000f00 */
[----:B------:R-:W-:Y:S05]  /*3020*/  BRA.U !UP0, `(.L_x_57) ;  /* 0xfffffffd08e87547 */ /* 0x000fea000b83ffff */
.L_x_56:
[-C--:B------:R-:W-:Y:S02]  /*3030*/  SHF.L.U32 R3, R3, R4.reuse, RZ ;  /* 0x0000000403037219 */ /* 0x080fe400000006ff */
[----:B------:R-:W-:Y:S01]  /*3040*/  SHF.L.U32 R0, R0, R4, RZ ;  /* 0x0000000400007219 */ /* 0x000fe200000006ff */
[----:B------:R-:W-:Y:S02]  /*3050*/  IMAD.SHL.U32 R4, R4, 0x20, RZ ;  /* 0x0000002004047824 */ /* 0x000fe400078e00ff */
[----:B------:R2:W-:Y:S04]  /*3060*/  ATOMS.OR RZ, [UR5+0x14], R3 ;  /* 0x00001403ffff798c */ /* 0x0005e8000b000005 */
[----:B------:R2:W-:Y:S04]  /*3070*/  ATOMS.OR RZ, [UR5+0x18], R0 ;  /* 0x00001800ffff798c */ /* 0x0005e8000b000005 */
[----:B------:R2:W-:Y:S01]  /*3080*/  STS [UR6+0x120], R4 ;  /* 0x00012004ff007988 */ /* 0x0005e20008000806 */
[----:B------:R-:W-:Y:S05]  /*3090*/  BRA `(.L_x_55) ;  /* 0x0000000000107947 */ /* 0x000fea0003800000 */
.L_x_54:
[----:B------:R-:W-:Y:S02]  /*30a0*/  MOV R0, 0xffffffff ;  /* 0xffffffff00007802 */ /* 0x000fe40000000f00 */
[----:B------:R-:W-:-:S03]  /*30b0*/  MOV R4, 0x30e0 ;  /* 0x000030e000047802 */ /* 0x000fc60000000f00 */
[----:B------:R2:W-:Y:S04]  /*30c0*/  STS [UR6+0x120], R0 ;  /* 0x00012000ff007988 */ /* 0x0005e80008000806 */
[----:B-12--5:R-:W-:Y:S05]  /*30d0*/  CALL.REL.NOINC `($__internal_1_$__cuda_sm10x_tcgen05_guardrail_trap_phase_invalid_during_alloc) ;  /* 0x0000007000dc7944 */ /* 0x026fea0003c00000 */
.L_x_55:
[----:B------:R-:W-:Y:S05]  /*30e0*/  WARPSYNC.ALL ;  /* 0x0000000000007948 */ /* 0x000fea0003800000 */
[----:B------:R-:W3:Y:S01]  /*30f0*/  S2UR UR4, SR_CgaCtaId ;  /* 0x00000000000479c3 */ /* 0x000ee20000008800 */
[----:B------:R-:W-:Y:S01]  /*3100*/  UMOV UR41, 0x400 ;  /* 0x0000040000297882 */ /* 0x000fe20000000000 */
[----:B------:R-:W-:-:S06]  /*3110*/  NOP ;  /* 0x0000000000007918 */ /* 0x000fcc0000000000 */
[----:B------:R-:W-:Y:S06]  /*3120*/  BAR.ARV 0x6, 0xa0 ;  /* 0x0182800000007b1d */ /* 0x000fec0000002000 */
[----:B------:R-:W4:Y:S01]  /*3130*/  LDCU UR6, c[0x0][0x38c] ;  /* 0x00007180ff0677ac */ /* 0x000f220008000800 */
[----:B------:R-:W-:Y:S01]  /*3140*/  LOP3.LUT R2, R2, 0xffff, RZ, 0xc0, !PT ;  /* 0x0000ffff02027812 */ /* 0x000fe200078ec0ff */
[----:B------:R-:W-:Y:S01]  /*3150*/  IMAD.MOV.U32 R11, RZ, RZ, 0x1 ;  /* 0x00000001ff0b7424 */ /* 0x000fe200078e00ff */
[----:B------:R-:W-:Y:S01]  /*3160*/  CS2R R8, SRZ ;  /* 0x0000000000087805 */ /* 0x000fe2000001ff00 */
[----:B------:R-:W1:Y:S01]  /*3170*/  LDCU UR7, c[0x0][0x38c] ;  /* 0x00007180ff0777ac */ /* 0x000e620008000800 */
[----:B------:R-:W-:Y:S01]  /*3180*/  R2UR UR42, R2 ;  /* 0x00000000022a72ca */ /* 0x000fe200000e0000 */
[----:B------:R-:W-:Y:S01]  /*3190*/  IMAD.MOV.U32 R10, RZ, RZ, RZ ;  /* 0x000000ffff0a7224 */ /* 0x000fe200078e00ff */
[----:B------:R-:W-:Y:S01]  /*31a0*/  UMOV UR45, URZ ;  /* 0x000000ff002d7c82 */ /* 0x000fe20008000000 */
[----:B------:R-:W-:Y:S01]  /*31b0*/  UMOV UR39, URZ ;  /* 0x000000ff00277c82 */ /* 0x000fe20008000000 */
[----:B---3--:R-:W-:Y:S01]  /*31c0*/  ULEA UR41, UR4, UR41, 0x18 ;  /* 0x0000002904297291 */ /* 0x008fe2000f8ec0ff */
[----:B------:R-:W-:Y:S01]  /*31d0*/  UMOV UR62, 0x0 ;  /* 0x00000000003e7882 */ /* 0x000fe20000000000 */
[----:B------:R-:W-:-:S02]  /*31e0*/  UMOV UR63, 0x4400010 ;  /* 0x04400010003f7882 */ /* 0x000fc40000000000 */
[----:B------:R-:W-:Y:S02]  /*31f0*/  UIADD3 UR5, UPT, UPT, UR41, 0x6400, URZ ;  /* 0x0000640029057890 */ /* 0x000fe4000fffe0ff */
[----:B------:R-:W-:Y:S02]  /*3200*/  UIADD3 UR4, UPT, UPT, UR41, 0xe400, URZ ;  /* 0x0000e40029047890 */ /* 0x000fe4000fffe0ff */
[----:B----4-:R-:W-:Y:S01]  /*3210*/  UIADD3 UR6, UPT, UPT, UR6, 0xff, URZ ;  /* 0x000000ff06067890 */ /* 0x010fe2000fffe0ff */
[----:B--2---:R-:W2:Y:S01]  /*3220*/  LDS R0, [UR41+0x120] ;  /* 0x00012029ff007984 */ /* 0x004ea20008000800 */
[----:B------:R-:W-:Y:S02]  /*3230*/  USHF.R.U32.HI UR5, URZ, 0x4, UR5 ;  /* 0x00000004ff057899 */ /* 0x000fe40008011605 */
[----:B------:R-:W-:Y:S02]  /*3240*/  USHF.R.S32.HI UR47, URZ, 0x1f, UR6 ;  /* 0x0000001fff2f7899 */ /* 0x000fe40008011406 */
[----:B------:R-:W-:-:S02]  /*3250*/  USHF.R.U32.HI UR4, URZ, 0x4, UR4 ;  /* 0x00000004ff047899 */ /* 0x000fc40008011604 */
[----:B------:R-:W-:Y:S02]  /*3260*/  ULEA.HI UR47, UR47, UR6, URZ, 0x8 ;  /* 0x000000062f2f7291 */ /* 0x000fe4000f8f40ff */
[----:B------:R-:W-:Y:S02]  /*3270*/  ULOP3.LUT UR5, UR5, 0x3fff, URZ, 0xc0, !UPT ;  /* 0x00003fff05057892 */ /* 0x000fe4000f8ec0ff */
[----:B------:R-:W-:Y:S02]  /*3280*/  USHF.R.S32.HI UR47, URZ, 0x8, UR47 ;  /* 0x00000008ff2f7899 */ /* 0x000fe4000801142f */
[----:B------:R-:W-:Y:S02]  /*3290*/  ULOP3.LUT UR4, UR4, 0x3fff, URZ, 0xc0, !UPT ;  /* 0x00003fff04047892 */ /* 0x000fe4000f8ec0ff */
[----:B------:R-:W-:Y:S01]  /*32a0*/  UISETP.LT.AND UP0, UPT, UR47, 0x1, UPT ;  /* 0x000000012f00788c */ /* 0x000fe2000bf01270 */
[----:B------:R-:W-:Y:S01]  /*32b0*/  UMOV UR60, 0x0 ;  /* 0x00000000003c7882 */ /* 0x000fe20000000000 */
[----:B------:R-:W-:-:S02]  /*32c0*/  UMOV UR61, 0x4400010 ;  /* 0x04400010003d7882 */ /* 0x000fc40000000000 */
[----:B------:R-:W-:Y:S01]  /*32d0*/  USEL UR64, UR47, 0x1, !UP0 ;  /* 0x000000012f407887 */ /* 0x000fe2000c000000 */
[----:B------:R-:W-:Y:S01]  /*32e0*/  UMOV UR58, 0x0 ;  /* 0x00000000003a7882 */ /* 0x000fe20000000000 */
[----:B------:R-:W-:Y:S01]  /*32f0*/  UMOV UR59, 0x4400010 ;  /* 0x04400010003b7882 */ /* 0x000fe20000000000 */
[----:B------:R-:W-:Y:S01]  /*3300*/  UMOV UR56, 0x0 ;  /* 0x0000000000387882 */ /* 0x000fe20000000000 */
[----:B------:R-:W-:Y:S01]  /*3310*/  UMOV UR57, 0x4400010 ;  /* 0x0440001000397882 */ /* 0x000fe20000000000 */
[----:B------:R-:W-:Y:S01]  /*3320*/  UMOV UR54, 0x0 ;  /* 0x0000000000367882 */ /* 0x000fe20000000000 */
[----:B------:R-:W-:Y:S01]  /*3330*/  UMOV UR55, 0x4400010 ;  /* 0x0440001000377882 */ /* 0x000fe20000000000 */
[----:B------:R-:W-:Y:S01]  /*3340*/  UMOV UR52, 0x0 ;  /* 0x0000000000347882 */ /* 0x000fe20000000000 */
[----:B------:R-:W-:Y:S01]  /*3350*/  UMOV UR53, 0x4400010 ;  /* 0x0440001000357882 */ /* 0x000fe20000000000 */
[----:B------:R-:W-:Y:S02]  /*3360*/  ULOP3.LUT UR43, UR5, 0x10000, URZ, 0xfc, !UPT ;  /* 0x00010000052b7892 */ /* 0x000fe4000f8efcff */
[----:B------:R-:W-:-:S02]  /*3370*/  ULOP3.LUT UR44, UR4, 0x10000, URZ, 0xfc, !UPT ;  /* 0x00010000042c7892 */ /* 0x000fc4000f8efcff */
[----:B------:R-:W-:Y:S02]  /*3380*/  UIADD3 UR64, UPT, UPT, -UR64, URZ, URZ ;  /* 0x000000ff40407290 */ /* 0x000fe4000fffe1ff */
[----:B-1----:R-:W-:Y:S01]  /*3390*/  UISETP.GE.AND UP4, UPT, UR7, 0x1, UPT ;  /* 0x000000010700788c */ /* 0x002fe2000bf86270 */
[----:B------:R-:W-:Y:S01]  /*33a0*/  UMOV UR50, 0x0 ;  /* 0x0000000000327882 */ /* 0x000fe20000000000 */
[----:B------:R-:W-:Y:S01]  /*33b0*/  UMOV UR51, 0x4400010 ;  /* 0x0440001000337882 */ /* 0x000fe20000000000 */
[----:B------:R-:W-:Y:S01]  /*33c0*/  UMOV UR48, 0x0 ;  /* 0x0000000000307882 */ /* 0x000fe20000000000 */
[----:B--2---:R-:W-:Y:S01]  /*33d0*/  R2UR UR65, R0 ;  /* 0x00000000004172ca */ /* 0x004fe200000e0000 */
[----:B------:R-:W-:-:S14]  /*33e0*/  UMOV UR49, 0x4400010 ;  /* 0x0440001000317882 */ /* 0x000fdc0000000000 */
.L_x_64:
[----:B------:R-:W-:Y:S02]  /*33f0*/  LEA R0, R10, UR41, 0x3 ;  /* 0x000000290a007c11 */ /* 0x000fe4000f8e18ff */
[----:B------:R-:W-:Y:S02]  /*3400*/  SHF.L.U32 R5, R9, 0x1f, RZ ;  /* 0x0000001f09057819 */ /* 0x000fe400000006ff */
[----:B------:R-:W-:Y:S01]  /*3410*/  PLOP3.LUT P0, PT, PT, PT, UP4, 0x80, 0x8 ;  /* 0x000000000008781c */ /* 0x000fe20003f0f048 */
[----:B------:R-:W-:Y:S01]  /*3420*/  VIADD R3, R0, 0x80 ;  /* 0x0000008000037836 */ /* 0x000fe20000000000 */
[----:B-1----:R-:W1:Y:S02]  /*3430*/  SYNCS.PHASECHK.TRANS64.TRYWAIT P1, [R0+URZ+0x70], R5 ;  /* 0x00007005000075a7 */ /* 0x002e6400080211ff */
[----:B-1-3--:R-:W-:Y:S09]  /*3440*/  @!P1 BRA `(.L_x_58) ;  /* 0x0000006800049947 */ /* 0x00aff20003800000 */
.L_x_141:
[----:B------:R-:W-:Y:S01]  /*3450*/  LEA R4, R10, UR41, 0x4 ;  /* 0x000000290a047c11 */ /* 0x000fe2000f8e20ff */
[----:B------:R-:W-:Y:S01]  /*3460*/  @UP4 ULEA UR4, UR39, UR41, 0x3 ;  /* 0x0000002927044291 */ /* 0x000fe2000f8e18ff */
[----:B------:R-:W-:Y:S01]  /*3470*/  PLOP3.LUT P2, PT, PT, PT, PT, 0x80, 0x8 ;  /* 0x000000000008781c */ /* 0x000fe20003f4f070 */
[----:B------:R-:W-:Y:S01]  /*3480*/  ULEA UR46, UR45, UR41, 0x3 ;  /* 0x000000292d2e7291 */ /* 0x000fe2000f8e18ff */
[----:B------:R-:W-:Y:S02]  /*3490*/  PRMT R3, RZ, 0x654, R3 ;  /* 0x00000654ff037816 */ /* 0x000fe40000000003 */
[----:B-1----:R-:W1:Y:S01]  /*34a0*/  LDS.128 R4, [R4+0x100] ;  /* 0x0001000004047984 */ /* 0x002e620000000c00 */
[----:B------:R-:W-:Y:S02]  /*34b0*/  @P0 SHF.L.U32 R2, R8, 0x1f, RZ ;  /* 0x0000001f08020819 */ /* 0x000fe400000006ff */
[----:B------:R-:W-:Y:S01]  /*34c0*/  SHF.L.U32 R0, R11, 0x1f, RZ ;  /* 0x0000001f0b007819 */ /* 0x000fe200000006ff */
[----:B------:R-:W-:Y:S01]  /*34d0*/  @!PT LDS RZ, [RZ] ;  /* 0x00000000fffff984 */ /* 0x000fe20000000800 */
[----:B------:R-:W-:Y:S01]  /*34e0*/  @!PT LDS RZ, [RZ] ;  /* 0x00000000fffff984 */ /* 0x000fe20000000800 */
[----:B------:R-:W-:Y:S01]  /*34f0*/  @!PT LDS RZ, [RZ] ;  /* 0x00000000fffff984 */ /* 0x000fe20000000800 */
[----:B------:R-:W-:Y:S01]  /*3500*/  @!PT LDS RZ, [RZ] ;  /* 0x00000000fffff984 */ /* 0x000fe20000000800 */
[----:B------:R2:W-:Y:S06]  /*3510*/  MEMBAR.ALL.CTA ;  /* 0x0000000000007992 */ /* 0x0005ec0000008000 */
[----:B--2---:R-:W2:Y:S02]  /*3520*/  FENCE.VIEW.ASYNC.S ;  /* 0x00000000000073c6 */ /* 0x004ea40000000000 */
[----:B--2---:R2:W-:Y:S01]  /*3530*/  SYNCS.ARRIVE.TRANS64.RED.A1T0 RZ, [R3+URZ], RZ ;  /* 0x000000ff03ff79a7 */ /* 0x0045e200081004ff */
[----:B------:R2:W3:Y:S01]  /*3540*/  @P0 SYNCS.PHASECHK.TRANS64.TRYWAIT P2, [UR4], R2 ;  /* 0x00000002ff0005a7 */ /* 0x0004e20008041104 */
[----:B------:R-:W-:Y:S01]  /*3550*/  ULEA.HI UR4, UR45, UR45, URZ, 0x1 ;  /* 0x0000002d2d047291 */ /* 0x000fe2000f8f08ff */
[----:B-1----:R-:W-:-:S03]  /*3560*/  LOP3.LUT P1, RZ, R6, 0x1, RZ, 0xc0, !PT ;  /* 0x0000000106ff7812 */ /* 0x002fc6000782c0ff */
[----:B------:R-:W-:Y:S02]  /*3570*/  USHF.L.U32 UR5, UR4, 0x7, URZ ;  /* 0x0000000704057899 */ /* 0x000fe400080006ff */
[----:B------:R-:W-:Y:S02]  /*3580*/  ULOP3.LUT UR36, UR4, 0xffe, URZ, 0xc0, !UPT ;  /* 0x00000ffe04247892 */ /* 0x000fe4000f8ec0ff */
[----:B------:R-:W-:Y:S02]  /*3590*/  ULOP3.LUT UR4, UR5, 0xffffff00, URZ, 0xc0, !UPT ;  /* 0xffffff0005047892 */ /* 0x000fe4000f8ec0ff */
[----:B------:R-:W-:Y:S02]  /*35a0*/  UIADD3 UR36, UPT, UPT, -UR36, UR45, URZ ;  /* 0x0000002d24247290 */ /* 0x000fe4000fffe1ff */
[----:B------:R-:W-:Y:S01]  /*35b0*/  UIADD3 UR4, UPT, UPT, UR65, UR4, URZ ;  /* 0x0000000441047290 */ /* 0x000fe2000fffe0ff */
[----:B------:R-:W1:Y:S03]  /*35c0*/  SYNCS.PHASECHK.TRANS64.TRYWAIT P0, [UR46+0xb0], R0 ;  /* 0x0000b000ff0075a7 */ /* 0x000e66000800112e */
[----:B------:R-:W-:Y:S01]  /*35d0*/  ULEA UR36, UR36, UR4, 0x14 ;  /* 0x0000000424247291 */ /* 0x000fe2000f8ea0ff */
[----:B-123--:R-:W-:Y:S11]  /*35e0*/  @!P0 BRA `(.L_x_59) ;  /* 0x0000006400b08947 */ /* 0x00eff60003800000 */
.L_x_143:
[----:B------:R-:W-:Y:S01]  /*35f0*/  IADD3 R10, PT, PT, R10, 0x1, RZ ;  /* 0x000000010a0a7810 */ /* 0x000fe20007ffe0ff */
[----:B------:R-:W-:Y:S06]  /*3600*/  BRA.U !UP4, `(.L_x_60) ;  /* 0x000000050c107547 */ /* 0x000fec000b800000 */
[----:B------:R-:W-:Y:S01]  /*3610*/  UPLOP3.LUT UP2, UPT, UPT, UPT, UPT, 0x40, 0x4 ;  /* 0x000000000004789c */ /* 0x000fe20003f4e870 */
[----:B------:R-:W-:Y:S01]  /*3620*/  UMOV UR38, UR64 ;  /* 0x0000004000267c82 */ /* 0x000fe20008000000 */
[----:B------:R-:W-:Y:S01]  /*3630*/  UMOV UR37, UR47 ;  /* 0x0000002f00257c82 */ /* 0x000fe20008000000 */
[----:B------:R-:W-:-:S08]  /*3640*/  UMOV UR5, UR39 ;  /* 0x0000002700057c82 */ /* 0x000fd00008000000 */
.L_x_63:
[----:B------:R-:W-:Y:S02]  /*3650*/  UIADD3 UR38, UPT, UPT, UR38, 0x1, URZ ;  /* 0x0000000126267890 */ /* 0x000fe4000fffe0ff */
[----:B------:R-:W-:Y:S02]  /*3660*/  ULEA UR7, UR5, UR41, 0x3 ;  /* 0x0000002905077291 */ /* 0x000fe4000f8e18ff */
[----:B------:R-:W-:Y:S01]  /*3670*/  UISETP.NE.AND UP3, UPT, UR38, URZ, UPT ;  /* 0x000000ff2600728c */ /* 0x000fe2000bf65270 */
[----:B--23--:R-:W-:Y:S10]  /*3680*/  @P2 BRA `(.L_x_61) ;  /* 0x00000000000c2947 */ /* 0x00cff40003800000 */
[----:B-1----:R-:W-:Y:S04]  /*3690*/  SHF.L.U32 R3, R8, 0x1f, RZ ;  /* 0x0000001f08037819 */ /* 0x002fe800000006ff */
[----:B------:R-:W1:Y:S02]  /*36a0*/  SYNCS.PHASECHK.TRANS64.TRYWAIT P0, [UR7], R3 ;  /* 0x00000003ff0075a7 */ /* 0x000e640008001107 */
[----:B-1----:R-:W-:Y:S05]  /*36b0*/  @!P0 BRA `(.L_x_62) ;  /* 0x0000006400948947 */ /* 0x002fea0003800000 */
.L_x_61:
[----:B------:R-:W-:Y:S01]  /*36c0*/  UISETP.NE.AND UP0, UPT, UR37, 0x1, UPT ;  /* 0x000000012500788c */ /* 0x000fe2000bf05270 */
[----:B------:R-:W-:Y:S01]  /*36d0*/  PLOP3.LUT P2, PT, PT, PT, PT, 0x80, 0x8 ;  /* 0x000000000008781c */ /* 0x000fe20003f4f070 */
[----:B------:R-:W-:Y:S02]  /*36e0*/  UIADD3 UR4, UPT, UPT, UR5, 0x1, URZ ;  /* 0x0000000105047890 */ /* 0x000fe4000fffe0ff */
[----:B------:R-:W-:Y:S02]  /*36f0*/  UIADD3 UR40, UPT, UPT, UR7, 0x10, URZ ;  /* 0x0000001007287890 */ /* 0x000fe4000fffe0ff */
[----:B------:R-:W-:Y:S01]  /*3700*/  UISETP.NE.AND UP1, UPT, UR4, 0x2, UPT ;  /* 0x000000020400788c */ /* 0x000fe2000bf25270 */
[----:B------:R-:W-:Y:S01]  /*3710*/  PLOP3.LUT P0, PT, PT, PT, UP0, 0x80, 0x8 ;  /* 0x000000000008781c */ /* 0x000fe20003f0f008 */
[----:B------:R-:W-:Y:S02]  /*3720*/  UIADD3 UR37, UPT, UPT, UR37, -0x1, URZ ;  /* 0xffffffff25257890 */ /* 0x000fe4000fffe0ff */
[----:B------:R-:W-:Y:S02]  /*3730*/  USEL UR6, URZ, 0x1, UP1 ;  /* 0x00000001ff067887 */ /* 0x000fe40008800000 */
[----:B------:R-:W-:Y:S01]  /*3740*/  USEL UR39, UR4, URZ, UP1 ;  /* 0x000000ff04277287 */ /* 0x000fe20008800000 */
[----:B------:R-:W-:Y:S01]  /*3750*/  UMOV UR7, 0x40004040 ;  /* 0x4000404000077882 */ /* 0x000fe20000000000 */
[----:B------:R-:W-:Y:S02]  /*3760*/  UMOV UR35, 0x40004040 ;  /* 0x4000404000237882 */ /* 0x000fe40000000000 */
[----:B------:R-:W-:Y:S01]  /*3770*/  @UP0 ULEA UR4, UR39, UR41, 0x3 ;  /* 0x0000002927040291 */ /* 0x000fe2000f8e18ff */
[----:B------:R-:W-:Y:S01]  /*3780*/  LOP3.LUT R8, R8, UR6, RZ, 0x3c, !PT ;  /* 0x0000000608087c12 */ /* 0x000fe2000f8e3cff */
[----:B------:R-:W-:Y:S01]  /*3790*/  ULEA UR6, UR5, UR44, 0xc ;  /* 0x0000002c05067291 */ /* 0x000fe2000f8e60ff */
[----:B------:R-:W-:Y:S02]  /*37a0*/  UMOV UR33, 0x40004040 ;  /* 0x4000404000217882 */ /* 0x000fe40000000000 */
[----:B-1----:R-:W-:Y:S01]  /*37b0*/  @P0 SHF.L.U32 R0, R8, 0x1f, RZ ;  /* 0x0000001f08000819 */ /* 0x002fe200000006ff */
[----:B------:R-:W-:Y:S02]  /*37c0*/  UIADD3 UR34, UPT, UPT, UR6, 0x2, URZ ;  /* 0x0000000206227890 */ /* 0x000fe4000fffe0ff */
[----:B------:R-:W-:Y:S01]  /*37d0*/  UIADD3 UR30, UPT, UPT, UR6, 0x4, URZ ;  /* 0x00000004061e7890 */ /* 0x000fe2000fffe0ff */
[----:B------:R2:W3:Y:S01]  /*37e0*/  @P0 SYNCS.PHASECHK.TRANS64.TRYWAIT P2, [UR4], R0 ;  /* 0x00000000ff0005a7 */ /* 0x0004e20008041104 */
[----:B------:R-:W-:Y:S02]  /*37f0*/  ULEA UR4, UR5, UR43, 0xa ;  /* 0x0000002b05047291 */ /* 0x000fe4000f8e50ff */
[----:B------:R-:W-:Y:S02]  /*3800*/  UIADD3 UR26, UPT, UPT, UR6, 0x6, URZ ;  /* 0x00000006061a7890 */ /* 0x000fe4000fffe0ff */
        /* <DEDUP_REMOVED lines=10> */
[----:B------:R-:W-:Y:S01]  /*38b0*/  UIADD3 UR8, UPT, UPT, UR4, 0x206, URZ ;  /* 0x0000020604087890 */ /* 0x000fe2000fffe0ff */
[----:B------:R-:W-:Y:S01]  /*38c0*/  UMOV UR5, 0x40004040 ;  /* 0x4000404000057882 */ /* 0x000fe20000000000 */
[----:B------:R-:W-:Y:S01]  /*38d0*/  UMOV UR31, 0x40004040 ;  /* 0x40004040001f7882 */ /* 0x000fe20000000000 */
[----:B------:R1:W-:Y:S01]  /*38e0*/  UTCQMMA gdesc[UR4], gdesc[UR6], tmem[UR36], tmem[UR62], idesc[UR63], UP2 ;  /* 0x00ff3e06040075ea */ /* 0x0003e20009000324 */
[----:B------:R-:W-:Y:S01]  /*38f0*/  UPLOP3.LUT UP2, UPT, UPT, UPT, UPT, 0x80, 0x8 ;  /* 0x000000000008789c */ /* 0x000fe20003f4f070 */
[----:B------:R2:W-:Y:S01]  /*3900*/  UTCQMMA gdesc[UR32], gdesc[UR34], tmem[UR36], tmem[UR60], idesc[UR61], UPT ;  /* 0x00ff3c22200075ea */ /* 0x0005e2000b800324 */
[----:B------:R-:W-:Y:S01]  /*3910*/  UMOV UR29, 0x40004040 ;  /* 0x40004040001d7882 */ /* 0x000fe20000000000 */
[----:B------:R-:W-:Y:S01]  /*3920*/  UMOV UR27, 0x40004040 ;  /* 0x40004040001b7882 */ /* 0x000fe20000000000 */
        /* <DEDUP_REMOVED lines=12> */
[----:B------:R-:W-:Y:S01]  /*39f0*/  UMOV UR9, 0x40004040 ;  /* 0x4000404000097882 */ /* 0x000fe20000000000 */
[----:B------:R2:W-:Y:S01]  /*3a00*/  UTCQMMA gdesc[UR12], gdesc[UR14], tmem[UR36], tmem[UR50], idesc[UR51], UPT ;  /* 0x00ff320e0c0075ea */ /* 0x0005e2000b800324 */
[----:B------:R2:W-:Y:S01]  /*3a10*/  UTCQMMA gdesc[UR8], gdesc[UR10], tmem[UR36], tmem[UR48], idesc[UR49], UPT ;  /* 0x00ff300a080075ea */ /* 0x0005e2000b800324 */
[----:B------:R2:W-:Y:S01]  /*3a20*/  UTCBAR.MULTICAST [UR40], URZ, UR42 ;  /* 0x000000ff280073e9 */ /* 0x0005e2000800082a */
[----:B-1----:R-:W-:Y:S01]  /*3a30*/  UMOV UR5, UR39 ;  /* 0x0000002700057c82 */ /* 0x002fe20008000000 */
[----:B------:R-:W-:Y:S05]  /*3a40*/  BRA.U UP3, `(.L_x_63) ;  /* 0xfffffffd03007547 */ /* 0x000fea000b83ffff */
.L_x_60:
[----:B------:R-:W-:Y:S01]  /*3a50*/  UIADD3 UR4, UPT, UPT, UR45, 0x1, URZ ;  /* 0x000000012d047890 */ /* 0x000fe2000fffe0ff */
[C---:B------:R-:W-:Y:S01]  /*3a60*/  ISETP.NE.AND P0, PT, R10.reuse, 0x2, PT ;  /* 0x000000020a00780c */ /* 0x040fe20003f05270 */
[----:B------:R-:W-:Y:S02]  /*3a70*/  UIADD3 UR5, UPT, UPT, UR46, 0x90, URZ ;  /* 0x000000902e057890 */ /* 0x000fe4000fffe0ff */
[----:B------:R-:W-:Y:S01]  /*3a80*/  UISETP.NE.AND UP0, UPT, UR4, 0x4, UPT ;  /* 0x000000040400788c */ /* 0x000fe2000bf05270 */
[----:B-12---:R-:W-:Y:S02]  /*3a90*/  SEL R0, RZ, 0x1, P0 ;  /* 0x00000001ff007807 */ /* 0x006fe40000000000 */
[----:B------:R-:W-:Y:S01]  /*3aa0*/  SEL R10, R10, RZ, P0 ;  /* 0x000000ff0a0a7207 */ /* 0x000fe20000000000 */
[----:B------:R-:W-:Y:S01]  /*3ab0*/  USEL UR6, URZ, 0x1, UP0 ;  /* 0x00000001ff067887 */ /* 0x000fe20008000000 */
[----:B------:R-:W-:Y:S01]  /*3ac0*/  LOP3.LUT R9, R9, R0, RZ, 0x3c, !PT ;  /* 0x0000000009097212 */ /* 0x000fe200078e3cff */
[----:B------:R-:W-:Y:S01]  /*3ad0*/  USEL UR45, UR4, URZ, UP0 ;  /* 0x000000ff042d7287 */ /* 0x000fe20008000000 */
[----:B------:R1:W-:Y:S03]  /*3ae0*/  UTCBAR [UR5], URZ ;  /* 0x000000ff050073e9 */ /* 0x0003e600080000ff */
[----:B------:R-:W-:Y:S01]  /*3af0*/  LOP3.LUT R11, R11, UR6, RZ, 0x3c, !PT ;  /* 0x000000060b0b7c12 */ /* 0x000fe2000f8e3cff */
[----:B------:R-:W-:Y:S07]  /*3b00*/  @P1 BRA `(.L_x_64) ;  /* 0xfffffff800381947 */ /* 0x000fee000383ffff */
[----:B------:R-:W2:Y:S01]  /*3b10*/  S2UR UR8, SR_CgaCtaId ;  /* 0x00000000000879c3 */ /* 0x000ea20000008800 */
[----:B------:R-:W-:Y:S01]  /*3b20*/  ELECT P0, URZ, PT ;  /* 0x0000000000ff782f */ /* 0x000fe20003800000 */
[----:B------:R-:W-:Y:S01]  /*3b30*/  IMAD.MOV.U32 R0, RZ, RZ, 0x1 ;  /* 0x00000001ff007424 */ /* 0x000fe200078e00ff */
[----:B------:R-:W-:Y:S01]  /*3b40*/  UIADD3 UR41, UPT, UPT, UR41, 0xb0, URZ ;  /* 0x000000b029297890 */ /* 0x000fe2000fffe0ff */
[----:B------:R-:W-:Y:S01]  /*3b50*/  SHF.L.U32 R3, R11, 0x1f, RZ ;  /* 0x0000001f0b037819 */ /* 0x000fe200000006ff */
[----:B------:R-:W-:-:S03]  /*3b60*/  UMOV UR4, 0x40 ;  /* 0x0000004000047882 */ /* 0x000fc60000000000 */
[----:B------:R-:W-:Y:S01]  /*3b70*/  UVIRTCOUNT.DEALLOC.SMPOOL 0x80 ;  /* 0x000000800000784c */ /* 0x000fe20000000000 */
[----:B--2---:R-:W-:Y:S02]  /*3b80*/  ULEA UR8, UR8, UR4, 0x18 ;  /* 0x0000000408087291 */ /* 0x004fe4000f8ec0ff */
[----:B------:R-:W-:-:S07]  /*3b90*/  ULEA UR4, UR45, UR41, 0x3 ;  /* 0x000000292d047291 */ /* 0x000fce000f8e18ff */
[----:B------:R2:W-:Y:S02]  /*3ba0*/  @P0 STS.U8 [UR8+0x1c], R0 ;  /* 0x00001c00ff000988 */ /* 0x0005e40008000008 */
[----:B------:R-:W4:Y:S02]  /*3bb0*/  SYNCS.PHASECHK.TRANS64.TRYWAIT P0, [UR4], R3 ;  /* 0x00000003ff0075a7 */ /* 0x000f240008001104 */
[----:B--2-4-:R-:W-:Y:S05]  /*3bc0*/  @!P0 BRA `(.L_x_65) ;  /* 0x0000006000688947 */ /* 0x014fea0003800000 */
.L_x_146:
[----:B------:R-:W-:-:S04]  /*3bd0*/  UIADD3 UR4, UPT, UPT, UR45, 0x1, URZ ;  /* 0x000000012d047890 */ /* 0x000fc8000fffe0ff */
[----:B------:R-:W-:-:S04]  /*3be0*/  UISETP.NE.AND UP0, UPT, UR4, 0x4, UPT ;  /* 0x000000040400788c */ /* 0x000fc8000bf05270 */
[----:B------:R-:W-:Y:S02]  /*3bf0*/  USEL UR6, URZ, 0x1, UP0 ;  /* 0x00000001ff067887 */ /* 0x000fe40008000000 */
[----:B------:R-:W-:-:S04]  /*3c00*/  USEL UR4, UR4, URZ, UP0 ;  /* 0x000000ff04047287 */ /* 0x000fc80008000000 */
[----:B-1----:R-:W-:Y:S01]  /*3c10*/  ULEA UR5, UR4, UR41, 0x3 ;  /* 0x0000002904057291 */ /* 0x002fe2000f8e18ff */
[----:B------:R-:W-:-:S04]  /*3c20*/  LOP3.LUT R2, R11, UR6, RZ, 0x3c, !PT ;  /* 0x000000060b027c12 */ /* 0x000fc8000f8e3cff */
[----:B--2---:R-:W-:-:S04]  /*3c30*/  SHF.L.U32 R3, R2, 0x1f, RZ ;  /* 0x0000001f02037819 */ /* 0x004fc800000006ff */
[----:B------:R-:W1:Y:S02]  /*3c40*/  SYNCS.PHASECHK.TRANS64.TRYWAIT P0, [UR5], R3 ;  /* 0x00000003ff0075a7 */ /* 0x000e640008001105 */
[----:B-1----:R-:W-:Y:S05]  /*3c50*/  @!P0 BRA `(.L_x_66) ;  /* 0x00000060005c8947 */ /* 0x002fea0003800000 */
.L_x_148:
[----:B------:R-:W-:-:S04]  /*3c60*/  UIADD3 UR4, UPT, UPT, UR4, 0x1, URZ ;  /* 0x0000000104047890 */ /* 0x000fc8000fffe0ff */
[----:B------:R-:W-:-:S04]  /*3c70*/  UISETP.NE.AND UP0, UPT, UR4, 0x4, UPT ;  /* 0x000000040400788c */ /* 0x000fc8000bf05270 */
[----:B------:R-:W-:Y:S02]  /*3c80*/  USEL UR6, URZ, 0x1, UP0 ;  /* 0x00000001ff067887 */ /* 0x000fe40008000000 */
[----:B------:R-:W-:-:S04]  /*3c90*/  USEL UR4, UR4, URZ, UP0 ;  /* 0x000000ff04047287 */ /* 0x000fc80008000000 */
[----:B------:R-:W-:Y:S01]  /*3ca0*/  ULEA UR5, UR4, UR41, 0x3 ;  /* 0x0000002904057291 */ /* 0x000fe2000f8e18ff */
[----:B------:R-:W-:-:S04]  /*3cb0*/  LOP3.LUT R2, R2, UR6, RZ, 0x3c, !PT ;  /* 0x0000000602027c12 */ /* 0x000fc8000f8e3cff */
[----:B-1----:R-:W-:-:S04]  /*3cc0*/  SHF.L.U32 R3, R2, 0x1f, RZ ;  /* 0x0000001f02037819 */ /* 0x002fc800000006ff */
[----:B------:R-:W1:Y:S02]  /*3cd0*/  SYNCS.PHASECHK.TRANS64.TRYWAIT P0, [UR5], R3 ;  /* 0x00000003ff0075a7 */ /* 0x000e640008001105 */
[----:B-1----:R-:W-:Y:S05]  /*3ce0*/  @!P0 BRA `(.L_x_67) ;  /* 0x0000006000508947 */ /* 0x002fea0003800000 */
.L_x_150:
[----:B------:R-:W-:-:S04]  /*3cf0*/  UIADD3 UR4, UPT, UPT, UR4, 0x1, URZ ;  /* 0x0000000104047890 */ /* 0x000fc8000fffe0ff */
[----:B------:R-:W-:-:S04]  /*3d00*/  UISETP.NE.AND UP0, UPT, UR4, 0x4, UPT ;  /* 0x000000040400788c */ /* 0x000fc8000bf05270 */
[----:B------:R-:W-:Y:S02]  /*3d10*/  USEL UR5, URZ, 0x1, UP0 ;  /* 0x00000001ff057887 */ /* 0x000fe40008000000 */
[----:B------:R-:W-:-:S04]  /*3d20*/  USEL UR4, UR4, URZ, UP0 ;  /* 0x000000ff04047287 */ /* 0x000fc80008000000 */
[----:B------:R-:W-:Y:S01]  /*3d30*/  ULEA UR4, UR4, UR41, 0x3 ;  /* 0x0000002904047291 */ /* 0x000fe2000f8e18ff */
[----:B-1----:R-:W-:-:S04]  /*3d40*/  LOP3.LUT R3, R2, UR5, RZ, 0x3c, !PT ;  /* 0x0000000502037c12 */ /* 0x002fc8000f8e3cff */
[----:B------:R-:W-:-:S04]  /*3d50*/  SHF.L.U32 R3, R3, 0x1f, RZ ;  /* 0x0000001f03037819 */ /* 0x000fc800000006ff */
[----:B------:R-:W1:Y:S02]  /*3d60*/  SYNCS.PHASECHK.TRANS64.TRYWAIT P0, [UR4], R3 ;  /* 0x00000003ff0075a7 */ /* 0x000e640008001104 */
[----:B-1----:R-:W-:Y:S05]  /*3d70*/  @!P0 BRA `(.L_x_68) ;  /* 0x0000006000448947 */ /* 0x002fea0003800000 */
.L_x_152:
[----:B------:R-:W-:Y:S01]  /*3d80*/  NOP ;  /* 0x0000000000007918 */ /* 0x000fe20000000000 */
[----:B-1----:R-:W1:Y:S01]  /*3d90*/  LDS R0, [UR8+0x14] ;  /* 0x00001408ff007984 */ /* 0x002e620008000800 */
[----:B------:R-:W-:Y:S01]  /*3da0*/  ULOP3.LUT UR4, UR65, 0xffff, URZ, 0xc0, !UPT ;  /* 0x0000ffff41047892 */ /* 0x000fe2000f8ec0ff */
[----:B------:R-:W-:Y:S01]  /*3db0*/  UMOV UR5, 0xffff ;  /* 0x0000ffff00057882 */ /* 0x000fe20000000000 */
[----:B------:R-:W-:Y:S02]  /*3dc0*/  UMOV UR6, 0x1 ;  /* 0x0000000100067882 */ /* 0x000fe40000000000 */
[----:B------:R-:W-:-:S04]  /*3dd0*/  USHF.R.U32.HI UR4, URZ, 0x5, UR4 ;  /* 0x00000005ff047899 */ /* 0x000fc80008011604 */
[----:B------:R-:W-:Y:S02]  /*3de0*/  USHF.L.U32 UR5, UR5, UR4, URZ ;  /* 0x0000000405057299 */ /* 0x000fe400080006ff */
[----:B------:R-:W-:-:S04]  /*3df0*/  USHF.L.U32 UR4, UR6, UR4, URZ ;  /* 0x0000000406047299 */ /* 0x000fc800080006ff */
[----:B-1----:R-:W-:-:S04]  /*3e00*/  LOP3.LUT R0, R0, UR5, RZ, 0xc0, !PT ;  /* 0x0000000500007c12 */ /* 0x002fc8000f8ec0ff */
[----:B------:R-:W-:-:S13]  /*3e10*/  ISETP.NE.AND P0, PT, R0, UR5, PT ;  /* 0x0000000500007c0c */ /* 0x000fda000bf05270 */
[----:B------:R-:W-:Y:S05]  /*3e20*/  @P0 BRA `(.L_x_69) ;  /* 0x0000000000580947 */ /* 0x000fea0003800000 */
[----:B------:R-:W1:Y:S02]  /*3e30*/  LDS R0, [UR8+0x18] ;  /* 0x00001808ff007984 */ /* 0x000e640008000800 */
[----:B-1----:R-:W-:-:S04]  /*3e40*/  LOP3.LUT R0, R0, UR4, RZ, 0xc0, !PT ;  /* 0x0000000400007c12 */ /* 0x002fc8000f8ec0ff */
[----:B------:R-:W-:-:S13]  /*3e50*/  ISETP.NE.AND P0, PT, R0, UR4, PT ;  /* 0x0000000400007c0c */ /* 0x000fda000bf05270 */
[----:B------:R-:W-:Y:S05]  /*3e60*/  @P0 BRA `(.L_x_70) ;  /* 0x00000000003c0947 */ /* 0x000fea0003800000 */
[----:B------:R-:W1:Y:S01]  /*3e70*/  S2R R2, SR_LANEID ;  /* 0x0000000000027919 */ /* 0x000e620000000000 */
[----:B------:R-:W-:Y:S01]  /*3e80*/  ULOP3.LUT UR5, URZ, UR5, URZ, 0x33, !UPT ;  /* 0x00000005ff057292 */ /* 0x000fe2000f8e33ff */
[----:B------:R-:W-:Y:S01]  /*3e90*/  LOP3.LUT R4, RZ, UR4, RZ, 0x33, !PT ;  /* 0x00000004ff047c12 */ /* 0x000fe2000f8e33ff */
[----:B------:R-:W-:Y:S02]  /*3ea0*/  VOTEU.ANY UR4, UPT, PT ;  /* 0x0000000000047886 */ /* 0x000fe400038e0100 */
[----:B------:R-:W-:Y:S01]  /*3eb0*/  UFLO.U32 UR4, UR4 ;  /* 0x00000004000472bd */ /* 0x000fe200080e0000 */
[----:B------:R-:W2:Y:S01]  /*3ec0*/  REDUX UR6, R4 ;  /* 0x00000000040673c4 */ /* 0x000ea20000000000 */
[----:B------:R-:W-:-:S06]  /*3ed0*/  IMAD.U32 R0, RZ, RZ, UR5 ;  /* 0x00000005ff007e24 */ /* 0x000fcc000f8e00ff */
[----:B------:R4:W-:Y:S01]  /*3ee0*/  UTCATOMSWS.AND URZ, UR5 ;  /* 0x0000000500ff79e3 */ /* 0x0009e20008000000 */
[----:B------:R-:W3:Y:S01]  /*3ef0*/  REDUX UR7, R0 ;  /* 0x00000000000773c4 */ /* 0x000ee20000000000 */
[----:B-1----:R-:W-:Y:S01]  /*3f00*/  ISETP.EQ.U32.AND P0, PT, R2, UR4, PT ;  /* 0x0000000402007c0c */ /* 0x002fe2000bf02070 */
[----:B--2---:R-:W-:Y:S01]  /*3f10*/  IMAD.U32 R2, RZ, RZ, UR6 ;  /* 0x00000006ff027e24 */ /* 0x004fe2000f8e00ff */
[----:B---3--:R-:W-:-:S11]  /*3f20*/  MOV R3, UR7 ;  /* 0x0000000700037c02 */ /* 0x008fd60008000f00 */
[----:B------:R4:W-:Y:S04]  /*3f30*/  @P0 ATOMS.AND RZ, [UR8+0x14], R3 ;  /* 0x00001403ffff098c */ /* 0x0009e8000a800008 */
[----:B------:R4:W-:Y:S01]  /*3f40*/  @P0 ATOMS.AND RZ, [UR8+0x18], R2 ;  /* 0x00001802ffff098c */ /* 0x0009e2000a800008 */
[----:B------:R-:W-:Y:S05]  /*3f50*/  BRA `(.L_x_71) ;  /* 0x0000000000147947 */ /* 0x000fea0003800000 */
.L_x_70:
[----:B------:R-:W-:Y:S02]  /*3f60*/  MOV R2, 0x3f80 ;  /* 0x00003f8000027802 */ /* 0x000fe40000000f00 */
[----:B---3-5:R-:W-:Y:S05]  /*3f70*/  CALL.REL.NOINC `($__internal_0_$__cuda_sm10x_tcgen05_guardrail_trap_col_being_dealloced_not_returned_by_alloc) ;  /* 0x0000006400287944 */ /* 0x028fea0003c00000 */
[----:B------:R-:W-:Y:S05]  /*3f80*/  BRA `(.L_x_71) ;  /* 0x0000000000087947 */ /* 0x000fea0003800000 */
.L_x_69:
[----:B------:R-:W-:Y:S02]  /*3f90*/  MOV R2, 0x3fb0 ;  /* 0x00003fb000027802 */ /* 0x000fe40000000f00 */
[----:B---3-5:R-:W-:Y:S05]  /*3fa0*/  CALL.REL.NOINC `($__internal_2_$__cuda_sm10x_tcgen05_guardrail_trap_unallocated_columns_being_dealloced) ;  /* 0x0000006400347944 */ /* 0x028fea0003c00000 */
.L_x_71:
[----:B------:R-:W-:Y:S01]  /*3fb0*/  NOP ;  /* 0x0000000000007918 */ /* 0x000fe20000000000 */
[----:B----4-:R-:W-:Y:S05]  /*3fc0*/  EXIT ;  /* 0x000000000000794d */ /* 0x010fea0003800000 */
.L_x_53:
[----:B------:R-:W-:-:S09]  /*3fd0*/  UISETP.NE.OR UP0, UPT, UR18, 0x3, !UP3 ;  /* 0x000000031200788c */ /* 0x000fd2000df05670 */
[----:B------:R-:W-:Y:S05]  /*3fe0*/  BRA.U UP0, `(.L_x_72) ;  /* 0x0000001100847547 */ /* 0x000fea000b800000 */
[----:B------:R-:W2:Y:S01]  /*3ff0*/  LDCU.64 UR4, c[0x0][0x888] ;  /* 0x00011100ff0477ac */ /* 0x000ea20008000a00 */
[----:B------:R-:W3:Y:S01]  /*4000*/  LDC.64 R12, c[0x0][0x348] ;  /* 0x0000d200ff0c7b82 */ /* 0x000ee20000000a00 */
[----:B------:R-:W-:Y:S02]  /*4010*/  HFMA2 R9, -RZ, RZ, 0, 0 ;  /* 0x00000000ff097431 */ /* 0x000fe400000001ff */
[----:B------:R-:W-:Y:S01]  /*4020*/  IMAD.MOV.U32 R11, RZ, RZ, 0x1 ;  /* 0x00000001ff0b7424 */ /* 0x000fe200078e00ff */
[----:B------:R-:W4:Y:S01]  /*4030*/  LDCU UR38, c[0x0][0x370] ;  /* 0x00006e00ff2677ac */ /* 0x000f220008000800 */
[----:B------:R-:W-:Y:S01]  /*4040*/  IMAD.MOV.U32 R10, RZ, RZ, RZ ;  /* 0x000000ffff0a7224 */ /* 0x000fe200078e00ff */
[----:B------:R-:W-:Y:S01]  /*4050*/  MOV R3, 0x1000 ;  /* 0x0000100000037802 */ /* 0x000fe20000000f00 */
[----:B------:R-:W4:Y:S01]  /*4060*/  LDCU.128 UR48, c[0x0][0xb10] ;  /* 0x00016200ff3077ac */ /* 0x000f220008000c00 */
[----:B------:R-:W1:Y:S01]  /*4070*/  LDCU UR37, c[0x0][0x374] ;  /* 0x00006e80ff2577ac */ /* 0x000e620008000800 */
[----:B------:R-:W1:Y:S01]  /*4080*/  LDCU.64 UR30, c[0x0][0x890] ;  /* 0x00011200ff1e77ac */ /* 0x000e620008000a00 */
[----:B------:R-:W1:Y:S01]  /*4090*/  LDCU UR15, c[0x0][0xb0c] ;  /* 0x00016180ff0f77ac */ /* 0x000e620008000800 */
[----:B--2---:R-:W-:Y:S01]  /*40a0*/  UISETP.NE.U32.AND UP0, UPT, UR4, URZ, UPT ;  /* 0x000000ff0400728c */ /* 0x004fe2000bf05070 */
[----:B------:R-:W2:Y:S01]  /*40b0*/  LDCU UR44, c[0x0][0xb20] ;  /* 0x00016400ff2c77ac */ /* 0x000ea20008000800 */
[----:B------:R-:W2:Y:S01]  /*40c0*/  LDCU UR4, c[0x0][0xb30] ;  /* 0x00016600ff0477ac */ /* 0x000ea20008000800 */
[----:B------:R-:W-:Y:S01]  /*40d0*/  UMOV UR21, 0x400 ;  /* 0x0000040000157882 */ /* 0x000fe20000000000 */
[----:B----4-:R-:W-:-:S02]  /*40e0*/  UIMAD.WIDE.U32 UR6, UR38, UR48, URZ ;  /* 0x00000030260672a5 */ /* 0x010fc4000f8e00ff */
[----:B-1----:R-:W-:Y:S02]  /*40f0*/  UIMAD.WIDE.U32 UR8, UR37, UR51, URZ ;  /* 0x00000033250872a5 */ /* 0x002fe4000f8e00ff */
[----:B------:R-:W-:Y:S02]  /*4100*/  ULEA UR21, UR45, UR21, 0x18 ;  /* 0x000000152d157291 */ /* 0x000fe4000f8ec0ff */
[----:B------:R-:W-:Y:S02]  /*4110*/  USEL UR39, URZ, 0x1, UP6 ;  /* 0x00000001ff277887 */ /* 0x000fe4000b000000 */
[----:B------:R-:W-:Y:S02]  /*4120*/  UISETP.NE.U32.AND UP6, UPT, UR30, URZ, UPT ;  /* 0x000000ff1e00728c */ /* 0x000fe4000bfc5070 */
[----:B------:R-:W-:Y:S02]  /*4130*/  UIADD3 UR40, UPT, UPT, UR21, 0x38, URZ ;  /* 0x0000003815287890 */ /* 0x000fe4000fffe0ff */
[----:B------:R-:W-:-:S02]  /*4140*/  UISETP.NE.AND.EX UP5, UPT, UR5, URZ, UPT, UP0 ;  /* 0x000000ff0500728c */ /* 0x000fc4000bfa5300 */
[----:B------:R-:W-:Y:S01]  /*4150*/  UISETP.NE.AND UP0, UPT, UR42, 0x1, UPT ;  /* 0x000000012a00788c */ /* 0x000fe2000bf05270 */
[----:B------:R-:W-:Y:S01]  /*4160*/  UMOV UR6, UR7 ;  /* 0x0000000700067c82 */ /* 0x000fe20008000000 */
[----:B------:R-:W-:Y:S01]  /*4170*/  UMOV UR41, UR9 ;  /* 0x0000000900297c82 */ /* 0x000fe20008000000 */
[----:B------:R-:W-:Y:S02]  /*4180*/  UISETP.NE.AND UP0, UPT, UR15, 0x1, UPT ;  /* 0x000000010f00788c */ /* 0x000fe4000bf05270 */
[----:B------:R-:W-:Y:S02]  /*4190*/  UPLOP3.LUT UP4, UPT, UPT, UPT, UPT, 0x40, 0x4 ;  /* 0x000000000004789c */ /* 0x000fe40003f8e870 */
[----:B------:R-:W-:Y:S01]  /*41a0*/  UISETP.GE.AND UP2, UPT, UR42, 0x1, UPT ;  /* 0x000000012a00788c */ /* 0x000fe2000bf46270 */
[----:B------:R-:W1:Y:S01]  /*41b0*/  LDCU.64 UR22, c[0x0][0xb28] ;  /* 0x00016500ff1677ac */ /* 0x000e620008000a00 */
[----:B------:R-:W-:Y:S02]  /*41c0*/  UISETP.NE.AND.EX UP6, UPT, UR31, URZ, UPT, UP6 ;  /* 0x000000ff1f00728c */ /* 0x000fe4000bfc5360 */
[----:B------:R-:W-:-:S02]  /*41d0*/  UIADD3 UR33, UPT, UPT, UR21, 0x20, URZ ;  /* 0x0000002015217890 */ /* 0x000fc4000fffe0ff */
[----:B------:R-:W-:Y:S02]  /*41e0*/  UIADD3 UR25, UPT, UPT, UR21, 0x28, URZ ;  /* 0x0000002815197890 */ /* 0x000fe4000fffe0ff */
[----:B------:R-:W-:Y:S02]  /*41f0*/  UIADD3 UR17, UPT, UPT, UR21, 0x30, URZ ;  /* 0x0000003015117890 */ /* 0x000fe4000fffe0ff */
[----:B------:R-:W-:Y:S02]  /*4200*/  UPRMT UR40, UR45, 0x654, UR40 ;  /* 0x000006542d287896 */ /* 0x000fe40008000028 */
[----:B------:R-:W-:Y:S02]  /*4210*/  USHF.R.U32.HI UR43, URZ, UR49, UR6 ;  /* 0x00000031ff2b7299 */ /* 0x000fe40008011606 */
[----:B--2---:R-:W-:Y:S02]  /*4220*/  USHF.R.U32.HI UR41, URZ, UR44, UR41 ;  /* 0x0000002cff297299 */ /* 0x004fe40008011629 */
[----:B------:R-:W-:-:S02]  /*4230*/  UISETP.NE.AND UP0, UPT, UR50, 0x1, UPT ;  /* 0x000000013200788c */ /* 0x000fc4000bf05270 */
[----:B---3--:R-:W-:-:S11]  /*4240*/  UISETP.NE.AND UP3, UPT, UR4, 0x1, UPT ;  /* 0x000000010400788c */ /* 0x008fd6000bf65270 */
.L_x_83:
[C---:B------:R-:W-:Y:S02]  /*4250*/  LEA R8, R10.reuse, UR21, 0x3 ;  /* 0x000000150a087c11 */ /* 0x040fe4000f8e18ff */
[----:B------:R-:W-:Y:S02]  /*4260*/  SHF.L.U32 R5, R9, 0x1f, RZ ;  /* 0x0000001f09057819 */ /* 0x000fe400000006ff */
[----:B------:R-:W-:Y:S02]  /*4270*/  LEA R6, R10, UR21, 0x4 ;  /* 0x000000150a067c11 */ /* 0x000fe4000f8e20ff */
[----:B--2---:R-:W2:Y:S02]  /*4280*/  SYNCS.PHASECHK.TRANS64.TRYWAIT P0, [R8+URZ+0x70], R5 ;  /* 0x00007005080075a7 */ /* 0x004ea400080011ff */
[----:B--2---:R-:W-:Y:S05]  /*4290*/  @!P0 BRA `(.L_x_73) ;  /* 0x0000005c00148947 */ /* 0x004fea0003800000 */
.L_x_153:
[----:B--2---:R-:W2:Y:S01]  /*42a0*/  LDS.128 R4, [R6+0x100] ;  /* 0x0001000006047984 */ /* 0x004ea20000000c00 */
[----:B------:R-:W-:Y:S01]  /*42b0*/  UISETP.GE.AND UP0, UPT, UR42, 0x1, UPT ;  /* 0x000000012a00788c */ /* 0x000fe2000bf06270 */
[----:B------:R-:W-:Y:S01]  /*42c0*/  @!PT LDS RZ, [RZ] ;  /* 0x00000000fffff984 */ /* 0x000fe20000000800 */
[----:B------:R-:W-:Y:S01]  /*42d0*/  @!PT LDS RZ, [RZ] ;  /* 0x00000000fffff984 */ /* 0x000fe20000000800 */
[----:B------:R-:W-:Y:S01]  /*42e0*/  @!PT LDS RZ, [RZ] ;  /* 0x00000000fffff984 */ /* 0x000fe20000000800 */
[----:B------:R-:W-:Y:S01]  /*42f0*/  @!PT LDS RZ, [RZ] ;  /* 0x00000000fffff984 */ /* 0x000fe20000000800 */
[----:B------:R3:W-:Y:S06]  /*4300*/  MEMBAR.ALL.CTA ;  /* 0x0000000000007992 */ /* 0x0007ec0000008000 */
[----:B---3--:R-:W3:Y:S01]  /*4310*/  FENCE.VIEW.ASYNC.S ;  /* 0x00000000000073c6 */ /* 0x008ee20000000000 */
[----:B--2---:R-:W-:Y:S11]  /*4320*/  LOP3.LUT P0, RZ, R6, 0x1, RZ, 0xc0, !PT ;  /* 0x0000000106ff7812 */ /* 0x004ff6000780c0ff */
[----:B------:R-:W-:Y:S02]  /*4330*/  @!UPT UIADD3 URZ, UPT, UPT, URZ, URZ, URZ ;  /* 0x000000fffffff290 */ /* 0x000fe4000fffe0ff */
[----:B---3--:R-:W-:Y:S01]  /*4340*/  VOTEU.ANY UP2, P0 ;  /* 0x0000000000ff7886 */ /* 0x008fe20000040100 */
[----:B------:R-:W-:Y:S11]  /*4350*/  PLOP3.LUT P0, PT, PT, PT, UP2, 0x80, 0x8 ;  /* 0x000000000008781c */ /* 0x000ff60003f0f028 */
[----:B------:R-:W-:Y:S02]  /*4360*/  @!UPT UIADD3 URZ, UPT, UPT, URZ, URZ, URZ ;  /* 0x000000fffffff290 */ /* 0x000fe4000fffe0ff */
[----:B------:R-:W-:Y:S02]  /*4370*/  @P0 SHF.R.U32.HI R0, RZ, 0x10, R5 ;  /* 0x00000010ff000819 */ /* 0x000fe40000011605 */
[----:B------:R-:W-:Y:S02]  /*4380*/  @P0 MOV R2, R4 ;  /* 0x0000000400020202 */ /* 0x000fe40000000f00 */
[----:B------:R-:W-:Y:S01]  /*4390*/  @P0 R2UR UR4, R0 ;  /* 0x00000000000402ca */ /* 0x000fe200000e0000 */
[----:B------:R-:W-:Y:S01]  /*43a0*/  VIADD R0, R8, 0x80 ;  /* 0x0000008008007836 */ /* 0x000fe20000000000 */
[----:B------:R-:W-:Y:S02]  /*43b0*/  @P0 LOP3.LUT R4, R5, 0xffff, RZ, 0xc0, !PT ;  /* 0x0000ffff05040812 */ /* 0x000fe400078ec0ff */
[----:B------:R-:W-:Y:S02]  /*43c0*/  @P0 R2UR UR6, R2 ;  /* 0x00000000020602ca */ /* 0x000fe400000e0000 */
[----:B------:R-:W-:Y:S02]  /*43d0*/  PRMT R0, RZ, 0x654, R0 ;  /* 0x00000654ff007816 */ /* 0x000fe40000000000 */
[----:B------:R-:W-:Y:S02]  /*43e0*/  @P0 R2UR UR5, R4 ;  /* 0x00000000040502ca */ /* 0x000fe400000e0000 */
[----:B------:R2:W-:Y:S03]  /*43f0*/  SYNCS.ARRIVE.TRANS64.RED.A1T0 RZ, [R0+URZ], RZ ;  /* 0x000000ff00ff79a7 */ /* 0x0005e600081004ff */
[----:B------:R-:W-:Y:S04]  /*4400*/  @UP2 UMOV UR29, UR4 ;  /* 0x00000004001d2c82 */ /* 0x000fe80008000000 */
[----:B------:R-:W-:Y:S04]  /*4410*/  @UP2 UMOV UR14, UR6 ;  /* 0x00000006000e2c82 */ /* 0x000fe80008000000 */
[----:B------:R-:W-:Y:S01]  /*4420*/  @UP2 UMOV UR13, UR5 ;  /* 0x00000005000d2c82 */ /* 0x000fe20008000000 */
[----:B------:R-:W-:Y:S05]  /*4430*/  BRA.U !UP0, `(.L_x_74) ;  /* 0x0000000108c07547 */ /* 0x000fea000b800000 */
[----:B------:R-:W-:Y:S02]  /*4440*/  UIMAD.WIDE.U32 UR18, UR13, UR51, URZ ;  /* 0x000000330d1272a5 */ /* 0x000fe4000f8e00ff */
[----:B------:R-:W-:Y:S02]  /*4450*/  UP2UR UR16, UPR, URZ, 0x4 ;  /* 0x00000004ff107883 */ /* 0x000fe40008000000 */
[----:B------:R-:W-:Y:S02]  /*4460*/  UISETP.NE.AND UP2, UPT, UR50, 0x1, UPT ;  /* 0x000000013200788c */ /* 0x000fe4000bf45270 */
[----:B------:R-:W-:Y:S02]  /*4470*/  UIMAD.WIDE.U32 UR26, UR14, UR48, URZ ;  /* 0x000000300e1a72a5 */ /* 0x000fe4000f8e00ff */
[----:B------:R-:W-:Y:S02]  /*4480*/  USEL UR4, UR37, UR41, !UP2 ;  /* 0x0000002925047287 */ /* 0x000fe4000d000000 */
[----:B------:R-:W-:Y:S02]  /*4490*/  UISETP.NE.AND UP0, UPT, UR15, 0x1, UPT ;  /* 0x000000010f00788c */ /* 0x000fe4000bf05270 */
[----:B------:R-:W-:Y:S02]  /*44a0*/  UP2UR UR20, UPR, URZ, 0x2 ;  /* 0x00000002ff147883 */ /* 0x000fe40008000000 */
[----:B------:R-:W-:Y:S02]  /*44b0*/  UISETP.NE.AND UP1, UPT, UR42, 0x1, UPT ;  /* 0x000000012a00788c */ /* 0x000fe4000bf25270 */
[----:B-1----:R-:W-:Y:S02]  /*44c0*/  UIMAD.WIDE.U32 UR8, UR4, UR22, URZ ;  /* 0x00000016040872a5 */ /* 0x002fe4000f8e00ff */
[----:B------:R-:W-:Y:S01]  /*44d0*/  USEL UR7, UR38, UR43, !UP0 ;  /* 0x0000002b26077287 */ /* 0x000fe2000c000000 */
[----:B------:R-:W-:Y:S02]  /*44e0*/  UMOV UR5, UR19 ;  /* 0x0000001300057c82 */ /* 0x000fe40008000000 */
[----:B------:R-:W-:Y:S02]  /*44f0*/  USHF.R.U32.HI UR6, URZ, UR44, UR5 ;  /* 0x0000002cff067299 */ /* 0x000fe40008011605 */
[----:B------:R-:W-:Y:S02]  /*4500*/  UIMAD.WIDE.U32 UR10, UR7, UR22, URZ ;  /* 0x00000016070a72a5 */ /* 0x000fe4000f8e00ff */
[----:B------:R-:W-:Y:S02]  /*4510*/  USEL UR6, UR13, UR6, !UP2 ;  /* 0x000000060d067287 */ /* 0x000fe4000d000000 */
[----:B------:R-:W-:Y:S01]  /*4520*/  UISETP.NE.AND UP2, UPT, UR16, URZ, UPT ;  /* 0x000000ff1000728c */ /* 0x000fe2000bf45270 */
[----:B------:R-:W-:Y:S02]  /*4530*/  UMOV UR5, UR27 ;  /* 0x0000001b00057c82 */ /* 0x000fe40008000000 */
[----:B------:R-:W-:Y:S03]  /*4540*/  USHF.R.U32.HI UR12, URZ, UR49, UR5 ;  /* 0x00000031ff0c7299 */ /* 0x000fe60008011605 */
[----:B------:R-:W-:Y:S02]  /*4550*/  UMOV UR5, UR9 ;  /* 0x0000000900057c82 */ /* 0x000fe40008000000 */
[----:B------:R-:W-:Y:S03]  /*4560*/  @UP1 USHF.R.U32.HI UR4, URZ, UR23, UR5 ;  /* 0x00000017ff041299 */ /* 0x000fe60008011605 */
[----:B------:R-:W-:Y:S01]  /*4570*/  UMOV UR5, UR11 ;  /* 0x0000000b00057c82 */ /* 0x000fe20008000000 */
[----:B------:R-:W-:Y:S02]  /*4580*/  UIMAD UR4, UR42, UR4, URZ ;  /* 0x000000042a0472a4 */ /* 0x000fe4000f8e02ff */
[----:B------:R-:W-:Y:S02]  /*4590*/  @UP1 USHF.R.U32.HI UR7, URZ, UR23, UR5 ;  /* 0x00000017ff071299 */ /* 0x000fe40008011605 */
[----:B------:R-:W-:Y:S02]  /*45a0*/  USEL UR5, UR14, UR12, !UP0 ;  /* 0x0000000c0e057287 */ /* 0x000fe4000c000000 */
[----:B------:R-:W-:Y:S02]  /*45b0*/  UIMAD.WIDE.U32 UR10, UR6, UR22, URZ ;  /* 0x00000016060a72a5 */ /* 0x000fe4000f8e00ff */
[----:B------:R-:W-:Y:S02]  /*45c0*/  UIMAD UR8, UR42, UR7, URZ ;  /* 0x000000072a0872a4 */ /* 0x000fe4000f8e02ff */
[----:B------:R-:W-:Y:S03]  /*45d0*/  UISETP.GE.AND UP0, UPT, UR6, UR4, UPT ;  /* 0x000000040600728c */ /* 0x000fe6000bf06270 */
[----:B------:R-:W-:Y:S01]  /*45e0*/  UMOV UR4, UR11 ;  /* 0x0000000b00047c82 */ /* 0x000fe20008000000 */
[----:B------:R-:W-:Y:S02]  /*45f0*/  UISETP.GE.OR UP0, UPT, UR5, UR8, UP0 ;  /* 0x000000080500728c */ /* 0x000fe40008706670 */
[----:B------:R-:W-:Y:S02]  /*4600*/  USHF.R.U32.HI UR4, URZ, UR23, UR4 ;  /* 0x00000017ff047299 */ /* 0x000fe40008011604 */
[----:B------:R-:W-:Y:S02]  /*4610*/  UIMAD.WIDE.U32 UR8, UR5, UR22, URZ ;  /* 0x00000016050872a5 */ /* 0x000fe4000f8e00ff */
[----:B------:R-:W-:Y:S04]  /*4620*/  USEL UR10, UR6, UR4, !UP1 ;  /* 0x00000004060a7287 */ /* 0x000fe8000c800000 */
[----:B------:R-:W-:Y:S01]  /*4630*/  UIADD3 UR11, UPT, UPT, -UR10, URZ, URZ ;  /* 0x000000ff0a0b7290 */ /* 0x000fe2000fffe1ff */
[----:B------:R-:W-:Y:S02]  /*4640*/  @!UP0 UMOV UR4, UR9 ;  /* 0x0000000900048c82 */ /* 0x000fe40008000000 */
[----:B------:R-:W-:Y:S02]  /*4650*/  @!UP0 USHF.R.U32.HI UR4, URZ, UR23, UR4 ;  /* 0x00000017ff048299 */ /* 0x000fe40008011604 */
[----:B------:R-:W-:Y:S02]  /*4660*/  UIMAD UR8, UR42, UR11, UR6 ;  /* 0x0000000b2a0872a4 */ /* 0x000fe4000f8e0206 */
[----:B------:R-:W-:Y:S02]  /*4670*/  @!UP0 USEL UR4, UR5, UR4, !UP1 ;  /* 0x0000000405048287 */ /* 0x000fe4000c800000 */
[----:B------:R-:W-:Y:S02]  /*4680*/  UISETP.NE.AND UP1, UPT, UR20, URZ, UPT ;  /* 0x000000ff1400728c */ /* 0x000fe4000bf25270 */
[----:B------:R-:W-:Y:S02]  /*4690*/  @!UP0 UIMAD UR8, UR7, UR8, UR4 ;  /* 0x00000008070882a4 */ /* 0x000fe4000f8e0204 */
[----:B------:R-:W-:Y:S02]  /*46a0*/  @!UP0 UIADD3 UR9, UPT, UPT, UR10, -UR4, URZ ;  /* 0x800000040a098290 */ /* 0x000fe4000fffe0ff */
[----:B------:R-:W-:Y:S02]  /*46b0*/  UIADD3 UR4, UPT, UPT, -UR5, URZ, URZ ;  /* 0x000000ff05047290 */ /* 0x000fe4000fffe1ff */
[----:B------:R-:W-:Y:S02]  /*46c0*/  UIADD3 UR7, UPT, UPT, -UR6, URZ, URZ ;  /* 0x000000ff06077290 */ /* 0x000fe4000fffe1ff */
[----:B------:R-:W-:Y:S02]  /*46d0*/  @!UP0 UIMAD UR6, UR9, UR42, UR5 ;  /* 0x0000002a090682a4 */ /* 0x000fe4000f8e0205 */
[----:B------:R-:W-:Y:S02]  /*46e0*/  UIMAD UR14, UR15, UR4, UR14 ;  /* 0x000000040f0e72a4 */ /* 0x000fe4000f8e020e */
[----:B------:R-:W-:Y:S01]  /*46f0*/  UIMAD UR13, UR50, UR7, UR13 ;  /* 0x00000007320d72a4 */ /* 0x000fe2000f8e020d */
[----:B------:R-:W-:Y:S02]  /*4700*/  @!UP0 UMOV UR5, UR8 ;  /* 0x0000000800058c82 */ /* 0x000fe40008000000 */
[----:B------:R-:W-:Y:S02]  /*4710*/  UIMAD UR14, UR5, UR15, UR14 ;  /* 0x0000000f050e72a4 */ /* 0x000fe4000f8e020e */
[----:B------:R-:W-:Y:S11]  /*4720*/  UIMAD UR13, UR6, UR50, UR13 ;  /* 0x00000032060d72a4 */ /* 0x000ff6000f8e020d */
[----:B------:R-:W-:Y:S01]  /*4730*/  @!UPT UIADD3 URZ, UPT, UPT, URZ, URZ, URZ ;  /* 0x000000fffffff290 */ /* 0x000fe2000fffe0ff */
.L_x_74:
[----:B------:R-:W3:Y:S01]  /*4740*/  @!UP3 LDCU.128 UR8, c[0x0][0xb10] ;  /* 0x00016200ff08b7ac */ /* 0x000ee20008000c00 */
[----:B------:R-:W-:Y:S02]  /*4750*/  ISETP.NE.U32.AND P0, PT, RZ, UR30, PT ;  /* 0x0000001eff007c0c */ /* 0x000fe4000bf05070 */
[----:B------:R-:W-:Y:S02]  /*4760*/  SHF.L.U32 R4, R11, 0x1f, RZ ;  /* 0x0000001f0b047819 */ /* 0x000fe400000006ff */
[----:B------:R-:W-:Y:S01]  /*4770*/  ISETP.NE.AND.EX P0, PT, RZ, UR31, PT, P0 ;  /* 0x0000001fff007c0c */ /* 0x000fe2000bf05300 */
[----:B------:R-:W4:Y:S01]  /*4780*/  @!UP3 LDCU UR5, c[0x0][0xb0c] ;  /* 0x00016180ff05b7ac */ /* 0x000f220008000800 */
[----:B------:R-:W-:Y:S02]  /*4790*/  USHF.L.U32 UR35, UR24, 0x6, URZ ;  /* 0x0000000618237899 */ /* 0x000fe400080006ff */
[----:B------:R-:W-:Y:S02]  /*47a0*/  USHF.L.U32 UR34, UR28, 0x8, URZ ;  /* 0x000000081c227899 */ /* 0x000fe400080006ff */
[----:B---3--:R-:W-:Y:S07]  /*47b0*/  UIMAD.WIDE.U32 UR6, UR14, UR8, URZ ;  /* 0x000000080e0672a5 */ /* 0x008fee000f8e00ff */
[----:B------:R-:W-:Y:S01]  /*47c0*/  @!UP3 UMOV UR4, UR7 ;  /* 0x000000070004bc82 */ /* 0x000fe20008000000 */
[----:B----4-:R-:W-:Y:S02]  /*47d0*/  @!UP3 UISETP.NE.AND UP0, UPT, UR5, 0x1, UPT ;  /* 0x000000010500b88c */ /* 0x010fe4000bf05270 */
[----:B------:R-:W-:Y:S02]  /*47e0*/  @!UP3 USHF.R.U32.HI UR4, URZ, UR9, UR4 ;  /* 0x00000009ff04b299 */ /* 0x000fe40008011604 */
[----:B------:R-:W-:Y:S02]  /*47f0*/  UIMAD.WIDE.U32 UR6, UR13, UR11, URZ ;  /* 0x0000000b0d0672a5 */ /* 0x000fe4000f8e00ff */
[----:B------:R-:W-:Y:S02]  /*4800*/  @!UP3 USEL UR8, UR14, UR4, !UP0 ;  /* 0x000000040e08b287 */ /* 0x000fe4000c000000 */
[----:B------:R-:W-:Y:S03]  /*4810*/  @!UP3 UISETP.NE.AND UP0, UPT, UR10, 0x1, UPT ;  /* 0x000000010a00b88c */ /* 0x000fe6000bf05270 */
[----:B------:R-:W-:Y:S02]  /*4820*/  @!UP3 UMOV UR6, UR7 ;  /* 0x000000070006bc82 */ /* 0x000fe40008000000 */
[----:B------:R-:W3:Y:S02]  /*4830*/  @!UP3 LDCU UR4, c[0x0][0xb20] ;  /* 0x00016400ff04b7ac */ /* 0x000ee40008000800 */
[----:B---3--:R-:W-:Y:S04]  /*4840*/  @!UP3 USHF.R.U32.HI UR6, URZ, UR4, UR6 ;  /* 0x00000004ff06b299 */ /* 0x008fe80008011606 */
[----:B------:R-:W-:Y:S04]  /*4850*/  @!UP3 USEL UR6, UR13, UR6, !UP0 ;  /* 0x000000060d06b287 */ /* 0x000fe8000c000000 */
[----:B------:R-:W-:Y:S02]  /*4860*/  @!UP3 UIADD3 UR4, UPT, UPT, -UR8, UR6, URZ ;  /* 0x000000060804b290 */ /* 0x000fe4000fffe1ff */
[----:B------:R-:W-:Y:S02]  /*4870*/  @!UP3 UIADD3 UR6, UPT, UPT, UR8, -UR6, URZ ;  /* 0x800000060806b290 */ /* 0x000fe4000fffe0ff */
[----:B------:R-:W-:Y:S02]  /*4880*/  @!UP3 UIMAD UR14, UR4, UR5, UR14 ;  /* 0x00000005040eb2a4 */ /* 0x000fe4000f8e020e */
[----:B------:R-:W-:Y:S01]  /*4890*/  @!UP3 UIMAD UR13, UR6, UR10, UR13 ;  /* 0x0000000a060db2a4 */ /* 0x000fe2000f8e020d */
[----:B------:R-:W-:Y:S11]  /*48a0*/  BRA.U UP4, `(.L_x_75) ;  /* 0x0000000104107547 */ /* 0x000ff6000b800000 */
[----:B--2---:R-:W-:Y:S04]  /*48b0*/  MOV R0, UR39 ;  /* 0x0000002700007c02 */ /* 0x004fe80008000f00 */
[----:B------:R-:W-:Y:S04]  /*48c0*/  SHF.L.U32 R5, R0, 0x1f, RZ ;  /* 0x0000001f00057819 */ /* 0x000fe800000006ff */
[----:B------:R-:W2:Y:S02]  /*48d0*/  SYNCS.PHASECHK.TRANS64.TRYWAIT P1, [UR21+0x68], R5 ;  /* 0x00006805ff0075a7 */ /* 0x000ea40008021115 */
[----:B--2---:R-:W-:Y:S05]  /*48e0*/  @!P1 BRA `(.L_x_76) ;  /* 0x0000005400949947 */ /* 0x004fea0003800000 */
.L_x_75:
[----:B------:R-:W-:Y:S05]  /*48f0*/  BRA.U !UP6, `(.L_x_77) ;  /* 0x000000010e387547 */ /* 0x000fea000b800000 */
[----:B------:R-:W-:Y:S01]  /*4900*/  UPLOP3.LUT UP1, UPT, UPT, UPT, UP5, 0x80, 0x8 ;  /* 0x000000000008789c */ /* 0x000fe20003f2f050 */
[----:B--2---:R-:W-:Y:S01]  /*4910*/  HFMA2 R0, -RZ, RZ, 0, 5.9604644775390625e-08 ;  /* 0x00000001ff007431 */ /* 0x004fe200000001ff */
[----:B------:R-:W2:Y:S01]  /*4920*/  LDCU.64 UR8, c[0x0][0x358] ;  /* 0x00006b00ff0877ac */ /* 0x000ea20008000a00 */
[----:B------:R-:W-:Y:S03]  /*4930*/  IMAD.MOV.U32 R85, RZ, RZ, 0x1 ;  /* 0x00000001ff557424 */ /* 0x000fe600078e00ff */
[----:B------:R-:W-:Y:S05]  /*4940*/  PLOP3.LUT P1, PT, PT, PT, UP1, 0x80, 0x8 ;  /* 0x000000000008781c */ /* 0x000fea0003f2f018 */
[----:B------:R-:W3:Y:S01]  /*4950*/  @UP1 LDCU.64 UR4, c[0x0][0x888] ;  /* 0x00011100ff0417ac */ /* 0x000ee20008000a00 */
[----:B------:R-:W-:Y:S07]  /*4960*/  @UP1 UIMAD UR6, UR36, UR30, URZ ;  /* 0x0000001e240612a4 */ /* 0x000fee000f8e02ff */
[----:B------:R-:W-:Y:S01]  /*4970*/  @!P1 PRMT R85, R0, 0x7610, R85 ;  /* 0x0000761000559816 */ /* 0x000fe20000000055 */
[----:B---3--:R-:W-:Y:S06]  /*4980*/  @UP1 UIMAD.WIDE UR4, UR6, 0x4, UR4 ;  /* 0x00000004060418a5 */ /* 0x008fec000f8e0204 */
[----:B------:R-:W-:Y:S01]  /*4990*/  IMAD.U32 R6, RZ, RZ, UR4 ;  /* 0x00000004ff067e24 */ /* 0x000fe2000f8e00ff */
[----:B------:R-:W-:Y:S04]  /*49a0*/  MOV R7, UR5 ;  /* 0x0000000500077c02 */ /* 0x000fe80008000f00 */
[----:B------:R-:W3:Y:S01]  /*49b0*/  @!UP1 LDCU UR4, c[0x0][0x880] ;  /* 0x00011000ff0497ac */ /* 0x000ee20008000800 */
[----:B--2--5:R4:W5:Y:S02]  /*49c0*/  @P1 LDG.E R41, desc[UR8][R6.64] ;  /* 0x0000000806291981 */ /* 0x024964000c1e1900 */
[----:B---34-:R-:W-:Y:S07]  /*49d0*/  @!P1 IMAD.U32 R41, RZ, RZ, UR4 ;  /* 0x00000004ff299e24 */ /* 0x018fee000f8e00ff */
.L_x_77:
[----:B-----5:R-:W-:Y:S01]  /*49e0*/  @!P0 FSETP.EQ.AND P2, PT, R41, RZ, PT ;  /* 0x000000ff2900820b */ /* 0x020fe20003f42000 */
[----:B------:R-:W-:Y:S01]  /*49f0*/  @!UPT UIADD3 URZ, UPT, UPT, URZ, URZ, URZ ;  /* 0x000000fffffff290 */ /* 0x000fe2000fffe0ff */
[----:B------:R-:W-:Y:S11]  /*4a00*/  @!P0 BRA `(.L_x_78) ;  /* 0x0000000000148947 */ /* 0x000ff60003800000 */
[----:B------:R-:W-:Y:S02]  /*4a10*/  LOP3.LUT P0, RZ, R85, 0xff, RZ, 0xc0, !PT ;  /* 0x000000ff55ff7812 */ /* 0x000fe4000780c0ff */
[----:B------:R-:W-:Y:S04]  /*4a20*/  PLOP3.LUT P2, PT, PT, PT, UP1, 0x80, 0x8 ;  /* 0x000000000008781c */ /* 0x000fe80003f4f018 */
[----:B------:R-:W-:Y:S07]  /*4a30*/  PLOP3.LUT P2, PT, P2, PT, PT, 0x8, 0x80 ;  /* 0x000000000080781c */ /* 0x000fee000174e170 */
[----:B------:R-:W-:Y:S11]  /*4a40*/  @P0 FSETP.EQ.AND P2, PT, R41, RZ, PT ;  /* 0x000000ff2900020b */ /* 0x000ff60003f42000 */
[----:B------:R-:W-:Y:S02]  /*4a50*/  @!UPT UIADD3 URZ, UPT, UPT, URZ, URZ, URZ ;  /* 0x000000fffffff290 */ /* 0x000fe4000fffe0ff */
.L_x_78:
[----:B------:R-:W3:Y:S01]  /*4a60*/  SYNCS.PHASECHK.TRANS64.TRYWAIT P0, [UR21+0x40], R4 ;  /* 0x00004004ff0075a7 */ /* 0x000ee20008001115 */
[----:B------:R-:W-:Y:S04]  /*4a70*/  ELECT P1, URZ, PT ;  /* 0x0000000000ff782f */ /* 0x000fe80003820000 */
[----:B------:R-:W-:Y:S01]  /*4a80*/  PLOP3.LUT P1, PT, P2, P1, PT, 0xf2, 0x2f ;  /* 0x00000000002f781c */ /* 0x000fe20001723e72 */
[----:B------:R-:W-:Y:S01]  /*4a90*/  @!UPT UIADD3 URZ, UPT, UPT, URZ, URZ, URZ ;  /* 0x000000fffffff290 */ /* 0x000fe2000fffe0ff */
[----:B---3--:R-:W-:Y:S11]  /*4aa0*/  @!P0 BRA `(.L_x_79) ;  /* 0x00000054003c8947 */ /* 0x008ff60003800000 */
.L_x_156:
[----:B------:R-:W-:Y:S01]  /*4ab0*/  @!P1 IADD3 R2, P0, PT, R12, 0x580, RZ ;  /* 0x000005800c029810 */ /* 0x000fe20007f1e0ff */
[----:B------:R-:W-:Y:S01]  /*4ac0*/  VOTEU.ALL UP0, P1 ;  /* 0x0000000000ff7886 */ /* 0x000fe20000800000 */
[----:B------:R-:W-:Y:S01]  /*4ad0*/  UMOV UR6, 0x0 ;  /* 0x0000000000067882 */ /* 0x000fe20000000000 */
[----:B------:R-:W-:Y:S01]  /*4ae0*/  UMOV UR7, 0x10000000 ;  /* 0x1000000000077882 */ /* 0x000fe20000000000 */
[----:B------:R-:W-:Y:S01]  /*4af0*/  @!P1 R2UR UR5, R2 ;  /* 0x00000000020592ca */ /* 0x000fe200000e0000 */
[----:B--2---:R-:W-:Y:S01]  /*4b00*/  @!P1 IMAD.X R0, RZ, RZ, R13, P0 ;  /* 0x000000ffff009224 */ /* 0x004fe200000e060d */
[----:B------:R-:W-:Y:S01]  /*4b10*/  @!UP0 UIADD3 UR32, UPT, UPT, UR21, 0x200, URZ ;  /* 0x0000020015208890 */ /* 0x000fe2000fffe0ff */
[----:B------:R-:W-:Y:S03]  /*4b20*/  VOTEU.ALL UP0, P1 ;  /* 0x0000000000ff7886 */ /* 0x000fe60000800000 */
[----:B------:R-:W-:Y:S01]  /*4b30*/  @!P1 R2UR UR4, R0 ;  /* 0x00000000000492ca */ /* 0x000fe200000e0000 */
[----:B------:R-:W-:Y:S06]  /*4b40*/  @!P1 IMAD.MOV.U32 R0, RZ, RZ, 0x1000 ;  /* 0x00001000ff009424 */ /* 0x000fec00078e00ff */
[----:B------:R-:W-:Y:S06]  /*4b50*/  IMAD.U32 R6, RZ, RZ, UR5 ;  /* 0x00000005ff067e24 */ /* 0x000fec000f8e00ff */
[----:B------:R-:W-:Y:S01]  /*4b60*/  IMAD.U32 R7, RZ, RZ, UR4 ;  /* 0x00000004ff077e24 */ /* 0x000fe2000f8e00ff */
[----:B------:R-:W-:Y:S04]  /*4b70*/  @!P1 R2UR UR4, R6 ;  /* 0x00000000060492ca */ /* 0x000fe800000e0000 */
[----:B------:R-:W-:Y:S11]  /*4b80*/  @!P1 R2UR UR5, R7 ;  /* 0x00000000070592ca */ /* 0x000ff600000e0000 */
[----:B------:R-:W-:Y:S02]  /*4b90*/  @!UPT UIADD3 URZ, UPT, UPT, URZ, URZ, URZ ;  /* 0x000000fffffff290 */ /* 0x000fe4000fffe0ff */
[----:B------:R2:W-:Y:S01]  /*4ba0*/  @!UP0 UTMALDG.3D [UR32], [UR4], desc[UR6] ;  /* 0x00000620040085b4 */ /* 0x0005e20008011000 */
[----:B------:R3:W-:Y:S01]  /*4bb0*/  @!P1 SYNCS.ARRIVE.TRANS64.RED.A0TR RZ, [UR21+0x20], R0 ;  /* 0x00002000ffff99a7 */ /* 0x0007e20008300415 */
[----:B--2---:R-:W-:Y:S09]  /*4bc0*/  UPRMT UR4, UR45, 0x654, UR33 ;  /* 0x000006542d047896 */ /* 0x004ff20008000021 */
[----:B------:R-:W-:Y:S01]  /*4bd0*/  SYNCS.ARRIVE.TRANS64.RED.A1T0 RZ, [UR4], RZ ;  /* 0x000000ffffff79a7 */ /* 0x000fe20008100404 */
[----:B------:R-:W2:Y:S02]  /*4be0*/  SYNCS.PHASECHK.TRANS64.TRYWAIT P0, [UR21+0x48], R4 ;  /* 0x00004804ff0075a7 */ /* 0x000ea40008001115 */
[----:B--23--:R-:W-:Y:S05]  /*4bf0*/  @!P0 BRA `(.L_x_80) ;  /* 0x0000005400008947 */ /* 0x00cfea0003800000 */
.L_x_158:
[----:B------:R-:W-:Y:S01]  /*4c00*/  @!P1 IADD3 R2, P0, PT, R12, 0x580, RZ ;  /* 0x000005800c029810 */ /* 0x000fe20007f1e0ff */
[----:B------:R-:W-:Y:S01]  /*4c10*/  VOTEU.ALL UP0, P1 ;  /* 0x0000000000ff7886 */ /* 0x000fe20000800000 */
[----:B------:R-:W-:Y:S01]  /*4c20*/  UMOV UR6, 0x0 ;  /* 0x0000000000067882 */ /* 0x000fe20000000000 */
[----:B------:R-:W-:Y:S01]  /*4c30*/  UMOV UR7, 0x10000000 ;  /* 0x1000000000077882 */ /* 0x000fe20000000000 */
[----:B------:R-:W-:Y:S01]  /*4c40*/  @!P1 R2UR UR5, R2 ;  /* 0x00000000020592ca */ /* 0x000fe200000e0000 */
[----:B------:R-:W-:Y:S01]  /*4c50*/  @!P1 IMAD.X R0, RZ, RZ, R13, P0 ;  /* 0x000000ffff009224 */ /* 0x000fe200000e060d */
[----:B------:R-:W-:Y:S02]  /*4c60*/  @!UP0 UIADD3 UR26, UPT, UPT, UR34, 0x40, URZ ;  /* 0x00000040221a8890 */ /* 0x000fe4000fffe0ff */
[----:B------:R-:W-:Y:S02]  /*4c70*/  @!UP0 UIADD3 UR24, UPT, UPT, UR21, 0x1200, URZ ;  /* 0x0000120015188890 */ /* 0x000fe4000fffe0ff */
[----:B------:R-:W-:Y:S01]  /*4c80*/  @!P1 R2UR UR4, R0 ;  /* 0x00000000000492ca */ /* 0x000fe200000e0000 */
[----:B------:R-:W-:Y:S01]  /*4c90*/  VOTEU.ALL UP0, P1 ;  /* 0x0000000000ff7886 */ /* 0x000fe20000800000 */
[----:B------:R-:W-:Y:S01]  /*4ca0*/  UMOV UR27, UR35 ;  /* 0x00000023001b7c82 */ /* 0x000fe20008000000 */
[----:B------:R-:W-:Y:S01]  /*4cb0*/  UMOV UR28, UR36 ;  /* 0x00000024001c7c82 */ /* 0x000fe20008000000 */
[----:B------:R-:W-:Y:S03]  /*4cc0*/  @!P1 IMAD.MOV.U32 R0, RZ, RZ, 0x1000 ;  /* 0x00001000ff009424 */ /* 0x000fe600078e00ff */
[----:B------:R-:W-:Y:S06]  /*4cd0*/  IMAD.U32 R6, RZ, RZ, UR5 ;  /* 0x00000005ff067e24 */ /* 0x000fec000f8e00ff */
[----:B------:R-:W-:Y:S01]  /*4ce0*/  IMAD.U32 R7, RZ, RZ, UR4 ;  /* 0x00000004ff077e24 */ /* 0x000fe2000f8e00ff */
[----:B------:R-:W-:Y:S04]  /*4cf0*/  @!P1 R2UR UR4, R6 ;  /* 0x00000000060492ca */ /* 0x000fe800000e0000 */
[----:B------:R-:W-:Y:S11]  /*4d00*/  @!P1 R2UR UR5, R7 ;  /* 0x00000000070592ca */ /* 0x000ff600000e0000 */
[----:B------:R-:W-:Y:S02]  /*4d10*/  @!UPT UIADD3 URZ, UPT, UPT, URZ, URZ, URZ ;  /* 0x000000fffffff290 */ /* 0x000fe4000fffe0ff */
[----:B------:R3:W-:Y:S01]  /*4d20*/  @!UP0 UTMALDG.3D [UR24], [UR4], desc[UR6] ;  /* 0x00000618040085b4 */ /* 0x0007e20008011000 */
[----:B------:R4:W-:Y:S01]  /*4d30*/  @!P1 SYNCS.ARRIVE.TRANS64.RED.A0TR RZ, [UR21+0x28], R0 ;  /* 0x00002800ffff99a7 */ /* 0x0009e20008300415 */
[----:B---3--:R-:W-:Y:S09]  /*4d40*/  UPRMT UR4, UR45, 0x654, UR25 ;  /* 0x000006542d047896 */ /* 0x008ff20008000019 */
[----:B------:R-:W-:Y:S01]  /*4d50*/  SYNCS.ARRIVE.TRANS64.RED.A1T0 RZ, [UR4], RZ ;  /* 0x000000ffffff79a7 */ /* 0x000fe20008100404 */
[----:B------:R-:W3:Y:S02]  /*4d60*/  SYNCS.PHASECHK.TRANS64.TRYWAIT P0, [UR21+0x50], R4 ;  /* 0x00005004ff0075a7 */ /* 0x000ee40008001115 */
[----:B---34-:R-:W-:Y:S05]  /*4d70*/  @!P0 BRA `(.L_x_81) ;  /* 0x0000005000b88947 */ /* 0x018fea0003800000 */
.L_x_160:
[----:B------:R-:W-:Y:S01]  /*4d80*/  @!P1 IADD3 R2, P0, PT, R12, 0x580, RZ ;  /* 0x000005800c029810 */ /* 0x000fe20007f1e0ff */
[----:B------:R-:W-:Y:S01]  /*4d90*/  VOTEU.ALL UP0, P1 ;  /* 0x0000000000ff7886 */ /* 0x000fe20000800000 */
[----:B------:R-:W-:Y:S01]  /*4da0*/  UMOV UR6, 0x0 ;  /* 0x0000000000067882 */ /* 0x000fe20000000000 */
[----:B------:R-:W-:Y:S01]  /*4db0*/  UMOV UR7, 0x10000000 ;  /* 0x1000000000077882 */ /* 0x000fe20000000000 */
[----:B------:R-:W-:Y:S01]  /*4dc0*/  @!P1 R2UR UR5, R2 ;  /* 0x00000000020592ca */ /* 0x000fe200000e0000 */
[----:B------:R-:W-:Y:S01]  /*4dd0*/  @!P1 IMAD.X R0, RZ, RZ, R13, P0 ;  /* 0x000000ffff009224 */ /* 0x000fe200000e060d */
[----:B------:R-:W-:Y:S01]  /*4de0*/  @!UP0 UIADD3 UR18, UPT, UPT, UR34, 0x80, URZ ;  /* 0x0000008022128890 */ /* 0x000fe2000fffe0ff */
[----:B------:R-:W-:Y:S01]  /*4df0*/  VIADD R10, R10, 0x1 ;  /* 0x000000010a0a7836 */ /* 0x000fe20000000000 */
        /* <DEDUP_REMOVED lines=17> */
.L_x_162:
[----:B------:R-:W-:Y:S01]  /*4f10*/  @!P1 IADD3 R2, P0, PT, R12, 0x580, RZ ;  /* 0x000005800c029810 */ /* 0x000fe20007f1e0ff */
[----:B------:R-:W-:Y:S01]  /*4f20*/  VOTEU.ALL UP0, P1 ;  /* 0x0000000000ff7886 */ /* 0x000fe20000800000 */
[----:B------:R-:W-:Y:S01]  /*4f30*/  UMOV UR6, 0x0 ;  /* 0x0000000000067882 */ /* 0x000fe20000000000 */
[----:B------:R-:W-:Y:S01]  /*4f40*/  UMOV UR7, 0x10000000 ;  /* 0x1000000000077882 */ /* 0x000fe20000000000 */
[----:B------:R-:W-:Y:S01]  /*4f50*/  @!P1 R2UR UR5, R2 ;  /* 0x00000000020592ca */ /* 0x000fe200000e0000 */
[----:B------:R-:W-:Y:S01]  /*4f60*/  @!P1 IMAD.X R0, RZ, RZ, R13, P0 ;  /* 0x000000ffff009224 */ /* 0x000fe200000e060d */
[----:B------:R-:W-:Y:S01]  /*4f70*/  @!UP0 UIADD3 UR10, UPT, UPT, UR34, 0xc0, URZ ;  /* 0x000000c0220a8890 */ /* 0x000fe2000fffe0ff */
[----:B------:R-:W-:Y:S01]  /*4f80*/  R2UR UR18, R87 ;  /* 0x00000000571272ca */ /* 0x000fe200000e0000 */
[----:B------:R-:W-:Y:S01]  /*4f90*/  @!UP0 UIADD3 UR8, UPT, UPT, UR21, 0x3200, URZ ;  /* 0x0000320015088890 */ /* 0x000fe2000fffe0ff */
[----:B------:R-:W-:Y:S01]  /*4fa0*/  R2UR UR16, R88 ;  /* 0x00000000581072ca */ /* 0x000fe200000e0000 */
[----:B------:R-:W-:Y:S01]  /*4fb0*/  @!UP0 UIADD3 UR9, UPT, UPT, UR21, 0x38, URZ ;  /* 0x0000003815098890 */ /* 0x000fe2000fffe0ff */
[----:B------:R-:W-:Y:S01]  /*4fc0*/  @!P1 R2UR UR4, R0 ;  /* 0x00000000000492ca */ /* 0x000fe200000e0000 */
[----:B------:R-:W-:Y:S01]  /*4fd0*/  VOTEU.ALL UP0, P1 ;  /* 0x0000000000ff7886 */ /* 0x000fe20000800000 */
[----:B------:R-:W-:Y:S01]  /*4fe0*/  UMOV UR11, UR35 ;  /* 0x00000023000b7c82 */ /* 0x000fe20008000000 */
[----:B------:R-:W-:Y:S01]  /*4ff0*/  UMOV UR12, UR36 ;  /* 0x00000024000c7c82 */ /* 0x000fe20008000000 */
[C---:B------:R-:W-:Y:S01]  /*5000*/  ISETP.NE.AND P0, PT, R10.reuse, 0x2, PT ;  /* 0x000000020a00780c */ /* 0x040fe20003f05270 */
[----:B------:R-:W-:Y:S01]  /*5010*/  UMOV UR36, UR29 ;  /* 0x0000001d00247c82 */ /* 0x000fe20008000000 */
[----:B--2---:R-:W-:Y:S01]  /*5020*/  IMAD.U32 R4, RZ, RZ, UR5 ;  /* 0x00000005ff047e24 */ /* 0x004fe2000f8e00ff */
[----:B------:R-:W-:Y:S01]  /*5030*/  LOP3.LUT R11, R11, 0x1, RZ, 0x3c, !PT ;  /* 0x000000010b0b7812 */ /* 0x000fe200078e3cff */
[----:B------:R-:W-:Y:S01]  /*5040*/  UPLOP3.LUT UP4, UPT, UPT, UPT, UPT, 0x80, 0x8 ;  /* 0x000000000008789c */ /* 0x000fe20003f8f070 */
[----:B------:R-:W-:Y:S01]  /*5050*/  SEL R0, RZ, 0x1, P0 ;  /* 0x00000001ff007807 */ /* 0x000fe20000000000 */
[----:B------:R-:W-:Y:S01]  /*5060*/  UIADD3 UR28, UPT, UPT, UR13, UR18, URZ ;  /* 0x000000120d1c7290 */ /* 0x000fe2000fffe0ff */
[----:B------:R-:W-:Y:S01]  /*5070*/  SEL R10, R10, RZ, P0 ;  /* 0x000000ff0a0a7207 */ /* 0x000fe20000000000 */
[----:B------:R-:W-:Y:S01]  /*5080*/  UIADD3 UR24, UPT, UPT, UR14, UR16, URZ ;  /* 0x000000100e187290 */ /* 0x000fe2000fffe0ff */
[----:B------:R-:W-:Y:S01]  /*5090*/  IMAD.U32 R5, RZ, RZ, UR4 ;  /* 0x00000004ff057e24 */ /* 0x000fe2000f8e00ff */
[----:B------:R-:W-:Y:S02]  /*50a0*/  @!P1 R2UR UR4, R4 ;  /* 0x00000000040492ca */ /* 0x000fe400000e0000 */
[----:B------:R-:W-:Y:S02]  /*50b0*/  LOP3.LUT R9, R9, R0, RZ, 0x3c, !PT ;  /* 0x0000000009097212 */ /* 0x000fe400078e3cff */
[----:B------:R-:W-:Y:S11]  /*50c0*/  @!P1 R2UR UR5, R5 ;  /* 0x00000000050592ca */ /* 0x000ff600000e0000 */
[----:B------:R-:W-:Y:S02]  /*50d0*/  @!UPT UIADD3 URZ, UPT, UPT, URZ, URZ, URZ ;  /* 0x000000fffffff290 */ /* 0x000fe4000fffe0ff */
[----:B------:R2:W-:Y:S01]  /*50e0*/  @!UP0 UTMALDG.3D [UR8], [UR4], desc[UR6] ;  /* 0x00000608040085b4 */ /* 0x0005e20008011000 */
[----:B------:R2:W-:Y:S01]  /*50f0*/  @!P1 SYNCS.ARRIVE.TRANS64.RED.A0TR RZ, [UR21+0x38], R3 ;  /* 0x00003803ffff99a7 */ /* 0x0005e20008300415 */
[----:B------:R-:W-:Y:S01]  /*5100*/  SYNCS.ARRIVE.TRANS64.RED.A1T0 RZ, [UR40], RZ ;  /* 0x000000ffffff79a7 */ /* 0x000fe20008100428 */
[----:B------:R-:W-:Y:S05]  /*5110*/  BRA.U UP2, `(.L_x_83) ;  /* 0xfffffff1024c7547 */ /* 0x000fea000b83ffff */
[----:B--2---:R-:W-:-:S04]  /*5120*/  SHF.L.U32 R3, R11, 0x1f, RZ ;  /* 0x0000001f0b037819 */ /* 0x004fc800000006ff */
[----:B------:R-:W2:Y:S02]  /*5130*/  SYNCS.PHASECHK.TRANS64.TRYWAIT P0, [UR21+0x40], R3 ;  /* 0x00004003ff0075a7 */ /* 0x000ea40008001115 */
[----:B--2---:R-:W-:Y:S05]  /*5140*/  @!P0 BRA `(.L_x_84) ;  /* 0x0000004c00f48947 */ /* 0x004fea0003800000 */
.L_x_164:
[----:B------:R-:W3:Y:S02]  /*5150*/  SYNCS.PHASECHK.TRANS64.TRYWAIT P0, [UR21+0x48], R3 ;  /* 0x00004803ff0075a7 */ /* 0x000ee40008001115 */
[----:B---3--:R-:W-:Y:S05]  /*5160*/  @!P0 BRA `(.L_x_85) ;  /* 0x0000005000048947 */ /* 0x008fea0003800000 */
.L_x_166:
[----:B------:R-:W3:Y:S02]  /*5170*/  SYNCS.PHASECHK.TRANS64.TRYWAIT P0, [UR21+0x50], R3 ;  /* 0x00005003ff0075a7 */ /* 0x000ee40008001115 */
[----:B---3--:R-:W-:Y:S05]  /*5180*/  @!P0 BRA `(.L_x_86) ;  /* 0x0000005000148947 */ /* 0x008fea0003800000 */
.L_x_168:
[----:B--2---:R-:W-:-:S07]  /*5190*/  MOV R0, UR21 ;  /* 0x0000001500007c02 */ /* 0x004fce0008000f00 */
.L_x_87:
[----:B--2---:R-:W-:-:S04]  /*51a0*/  SHF.L.U32 R3, R11, 0x1f, RZ ;  /* 0x0000001f0b037819 */ /* 0x004fc800000006ff */
[----:B------:R2:W3:Y:S03]  /*51b0*/  SYNCS.PHASECHK.TRANS64.TRYWAIT P0, [R0+URZ+0x58], R3 ;  /* 0x00005803000075a7 */ /* 0x0004e600080011ff */
[----:B---3--:R-:W-:Y:S05]  /*51c0*/  @!P0 NANOSLEEP.SYNCS 0x989680 ;  /* 0x009896800000895d */ /* 0x008fea0003900000 */
[----:B------:R-:W3:Y:S02]  /*51d0*/  @!P0 SYNCS.PHASECHK.TRANS64 P0, [R0+URZ+0x58], R3 ;  /* 0x00005803000085a7 */ /* 0x000ee400080010ff */
[----:B-1-3--:R-:W-:Y:S05]  /*51e0*/  @P0 EXIT ;  /* 0x000000000000094d */ /* 0x00afea0003800000 */
[----:B------:R-:W-:Y:S05]  /*51f0*/  BRA `(.L_x_87) ;  /* 0xfffffffc00e87947 */ /* 0x000fea000383ffff */
.L_x_72:
[----:B------:R-:W-:-:S06]  /*5200*/  UISETP.GE.AND UP0, UPT, UR18, 0x4, UPT ;  /* 0x000000041200788c */ /* 0x000fcc000bf06270 */
[----:B------:R-:W-:-:S13]  /*5210*/  PLOP3.LUT P0, PT, PT, PT, UP0, 0x80, 0x8 ;  /* 0x000000000008781c */ /* 0x000fda0003f0f008 */
[----:B-1----:R-:W-:Y:S05]  /*5220*/  @!P0 EXIT ;  /* 0x000000000000894d */ /* 0x002fea0003800000 */
[----:B------:R-:W-:Y:S01]  /*5230*/  BAR.SYNC.DEFER_BLOCKING 0x6, 0xa0 ;  /* 0x0182800000007b1d */ /* 0x000fe20000010000 */
[C---:B------:R-:W-:Y:S01]  /*5240*/  IMAD.SHL.U32 R7, R96.reuse, 0x40, RZ ;  /* 0x0000004060077824 */ /* 0x040fe200078e00ff */
[C---:B------:R-:W-:Y:S01]  /*5250*/  LOP3.LUT R98, R96.reuse, 0x60, RZ, 0xc0, !PT ;  /* 0x0000006060627812 */ /* 0x040fe200078ec0ff */
[C---:B------:R-:W-:Y:S01]  /*5260*/  IMAD.SHL.U32 R4, R96.reuse, 0x20, RZ ;  /* 0x0000002060047824 */ /* 0x040fe200078e00ff */
[----:B------:R-:W-:Y:S01]  /*5270*/  CS2R R94, SRZ ;  /* 0x00000000005e7805 */ /* 0x000fe2000001ff00 */
[C---:B------:R-:W-:Y:S01]  /*5280*/  IMAD.SHL.U32 R6, R96.reuse, 0x2, RZ ;  /* 0x0000000260067824 */ /* 0x040fe200078e00ff */
[----:B------:R-:W-:Y:S02]  /*5290*/  UMOV UR44, 0x400 ;  /* 0x00000400002c7882 */ /* 0x000fe40000000000 */
[----:B------:R-:W1:Y:S01]  /*52a0*/  LDC.64 R82, c[0x0][0x8b0] ;  /* 0x00022c00ff527b82 */ /* 0x000e620000000a00 */
[----:B------:R-:W-:Y:S01]  /*52b0*/  ULEA UR44, UR45, UR44, 0x18 ;  /* 0x0000002c2d2c7291 */ /* 0x000fe2000f8ec0ff */
[----:B------:R-:W-:Y:S01]  /*52c0*/  LOP3.LUT R5, R7, 0x180, RZ, 0xc0, !PT ;  /* 0x0000018007057812 */ /* 0x000fe200078ec0ff */
[----:B------:R-:W-:Y:S01]  /*52d0*/  IMAD.U32 R37, R96, 0x10000, RZ ;  /* 0x0001000060257824 */ /* 0x000fe200078e00ff */
[----:B------:R-:W-:Y:S01]  /*52e0*/  LOP3.LUT R4, R4, 0xc00, RZ, 0xc0, !PT ;  /* 0x00000c0004047812 */ /* 0x000fe200078ec0ff */
[----:B------:R-:W-:Y:S01]  /*52f0*/  UIADD3 UR4, UPT, UPT, UR44, 0x4200, URZ ;  /* 0x000042002c047890 */ /* 0x000fe2000fffe0ff */
[----:B------:R-:W-:Y:S01]  /*5300*/  LOP3.LUT R6, R5, 0x20, R6, 0xf8, !PT ;  /* 0x0000002005067812 */ /* 0x000fe200078ef806 */
[----:B------:R-:W-:Y:S01]  /*5310*/  IMAD.SHL.U32 R5, R96, 0x8, RZ ;  /* 0x0000000860057824 */ /* 0x000fe200078e00ff */
[----:B------:R-:W2:Y:S01]  /*5320*/  LDC.64 R80, c[0x0][0x8a8] ;  /* 0x00022a00ff507b82 */ /* 0x000ea20000000a00 */
[----:B------:R-:W-:Y:S01]  /*5330*/  LOP3.LUT R4, R4, 0x40, R7, 0xf8, !PT ;  /* 0x0000004004047812 */ /* 0x000fe200078ef807 */
[----:B------:R-:W-:Y:S01]  /*5340*/  UIADD3 UR5, UPT, UPT, UR44, 0x200, URZ ;  /* 0x000002002c057890 */ /* 0x000fe2000fffe0ff */
[----:B------:R-:W-:Y:S01]  /*5350*/  LOP3.LUT R37, R37, 0x600000, RZ, 0xc0, !PT ;  /* 0x0060000025257812 */ /* 0x000fe200078ec0ff */
[----:B------:R-:W-:Y:S01]  /*5360*/  IMAD.MOV.U32 R36, RZ, RZ, RZ ;  /* 0x000000ffff247224 */ /* 0x000fe200078e00ff */
[----:B------:R-:W-:Y:S01]  /*5370*/  LOP3.LUT R96, R96, 0x2, RZ, 0xc0, !PT ;  /* 0x0000000260607812 */ /* 0x000fe200078ec0ff */
[----:B------:R-:W-:Y:S01]  /*5380*/  IMAD.MOV.U32 R90, RZ, RZ, RZ ;  /* 0x000000ffff5a7224 */ /* 0x000fe200078e00ff */
[----:B------:R-:W-:-:S02]  /*5390*/  LOP3.LUT R5, R6, 0x30, R5, 0x78, !PT ;  /* 0x0000003006057812 */ /* 0x000fc400078e7805 */
[----:B------:R-:W-:Y:S01]  /*53a0*/  CS2R R92, SRZ ;  /* 0x00000000005c7805 */ /* 0x000fe2000001ff00 */
[----:B------:R-:W3:Y:S01]  /*53b0*/  LDS R0, [UR44+0x120] ;  /* 0x0001202cff007984 */ /* 0x000ee20008000800 */
[----:B------:R-:W-:Y:S01]  /*53c0*/  LOP3.LUT R4, R4, 0x200, R7, 0xf8, !PT ;  /* 0x0000020004047812 */ /* 0x000fe200078ef807 */
[----:B------:R-:W-:Y:S01]  /*53d0*/  IMAD.U32 R99, RZ, RZ, UR5 ;  /* 0x00000005ff637e24 */ /* 0x000fe2000f8e00ff */
[----:B------:R-:W4:Y:S01]  /*53e0*/  LDCU UR58, c[0x0][0x370] ;  /* 0x00006e00ff3a77ac */ /* 0x000f220008000800 */
[----:B------:R-:W-:Y:S01]  /*53f0*/  IMAD.MOV R91, RZ, RZ, -R96 ;  /* 0x000000ffff5b7224 */ /* 0x000fe200078e0a60 */
[----:B------:R-:W-:Y:S01]  /*5400*/  LOP3.LUT R84, R4, R5, RZ, 0xfc, !PT ;  /* 0x0000000504547212 */ /* 0x000fe200078efcff */
[----:B------:R-:W-:Y:S01]  /*5410*/  IMAD.U32 R97, RZ, RZ, UR4 ;  /* 0x00000004ff617e24 */ /* 0x000fe2000f8e00ff */
[----:B------:R-:W1:Y:S01]  /*5420*/  LDCU.64 UR62, c[0x0][0x348] ;  /* 0x00006900ff3e77ac */ /* 0x000e620008000a00 */
[----:B------:R-:W1:Y:S01]  /*5430*/  LDCU UR43, c[0x0][0xb0c] ;  /* 0x00016180ff2b77ac */ /* 0x000e620008000800 */
[----:B------:R-:W1:Y:S01]  /*5440*/  LDCU UR39, c[0x0][0xb30] ;  /* 0x00016600ff2777ac */ /* 0x000e620008000800 */
[----:B------:R-:W1:Y:S01]  /*5450*/  LDCU.64 UR56, c[0x0][0x888] ;  /* 0x00011100ff3877ac */ /* 0x000e620008000a00 */
[----:B------:R-:W1:Y:S01]  /*5460*/  LDCU.64 UR40, c[0x0][0xb28] ;  /* 0x00016500ff2877ac */ /* 0x000e620008000a00 */
[----:B------:R-:W1:Y:S01]  /*5470*/  LDCU.64 UR60, c[0x0][0x890] ;  /* 0x00011200ff3c77ac */ /* 0x000e620008000a00 */
[----:B------:R-:W1:Y:S01]  /*5480*/  LDCU.128 UR52, c[0x0][0xb10] ;  /* 0x00016200ff3477ac */ /* 0x000e620008000c00 */
[----:B------:R-:W1:Y:S02]  /*5490*/  LDCU UR47, c[0x0][0x374] ;  /* 0x00006e80ff2f77ac */ /* 0x000e640008000800 */
[----:B-1234-:R-:W-:-:S07]  /*54a0*/  IMAD.IADD R37, R0, 0x1, R37 ;  /* 0x0000000100257824 */ /* 0x01efce00078e0225 */
.L_x_129:
[----:B------:R-:W-:Y:S02]  /*54b0*/  LEA R3, R90, UR44, 0x3 ;  /* 0x0000002c5a037c11 */ /* 0x000fe4000f8e18ff */
[----:B------:R-:W-:Y:S02]  /*54c0*/  SHF.L.U32 R0, R94, 0x1f, RZ ;  /* 0x0000001f5e007819 */ /* 0x000fe400000006ff */
[----:B------:R-:W-:Y:S02]  /*54d0*/  LEA R5, R90, UR44, 0x4 ;  /* 0x0000002c5a057c11 */ /* 0x000fe4000f8e20ff */
[----:B-1----:R-:W1:Y:S02]  /*54e0*/  SYNCS.PHASECHK.TRANS64.TRYWAIT P0, [R3+URZ+0x70], R0 ;  /* 0x00007000030075a7 */ /* 0x002e6400080011ff */
[----:B-1----:R-:W-:Y:S05]  /*54f0*/  @!P0 BRA `(.L_x_88) ;  /* 0x0000004c00508947 */ /* 0x002fea0003800000 */
.L_x_169:
        /* <DEDUP_REMOVED lines=11> */
[----:B------:R-:W-:Y:S01]  /*55b0*/  PLOP3.LUT P0, PT, PT, PT, UP1, 0x80, 0x8 ;  /* 0x000000000008781c */ /* 0x000fe20003f0f018 */
[----:B------:R-:W-:Y:S11]  /*55c0*/  UP2UR UR46, UPR, URZ, 0x2 ;  /* 0x00000002ff2e7883 */ /* 0x000ff60008000000 */
[----:B------:R-:W-:Y:S01]  /*55d0*/  @!UPT UIADD3 URZ, UPT, UPT, URZ, URZ, URZ ;  /* 0x000000fffffff290 */ /* 0x000fe2000fffe0ff */
[----:B-1----:R-:W-:Y:S02]  /*55e0*/  @P0 SHF.R.U32.HI R0, RZ, 0x10, R5 ;  /* 0x00000010ff000819 */ /* 0x002fe40000011605 */
        /* <DEDUP_REMOVED lines=12> */
[----:B------:R-:W2:Y:S01]  /*56b0*/  LDCU UR12, c[0x0][0xb20] ;  /* 0x00016400ff0c77ac */ /* 0x000ea20008000800 */
[----:B------:R-:W-:Y:S02]  /*56c0*/  UIMAD.WIDE.U32 UR4, UR47, UR55, URZ ;  /* 0x000000372f0472a5 */ /* 0x000fe4000f8e00ff */
[----:B------:R-:W-:Y:S02]  /*56d0*/  UIMAD.WIDE.U32 UR6, UR58, UR52, URZ ;  /* 0x000000343a0672a5 */ /* 0x000fe4000f8e00ff */
[----:B------:R-:W-:Y:S02]  /*56e0*/  UISETP.NE.AND UP0, UPT, UR54, 0x1, UPT ;  /* 0x000000013600788c */ /* 0x000fe4000bf05270 */
[----:B------:R-:W-:Y:S02]  /*56f0*/  UIMAD.WIDE.U32 UR8, UR37, UR55, URZ ;  /* 0x00000037250872a5 */ /* 0x000fe4000f8e00ff */
[----:B------:R-:W-:Y:S02]  /*5700*/  UIMAD.WIDE.U32 UR10, UR38, UR52, URZ ;  /* 0x00000034260a72a5 */ /* 0x000fe4000f8e00ff */
[----:B------:R-:W-:Y:S02]  /*5710*/  UISETP.NE.AND UP1, UPT, UR43, 0x1, UPT ;  /* 0x000000012b00788c */ /* 0x000fe4000bf25270 */
[----:B------:R-:W-:Y:S01]  /*5720*/  UISETP.NE.AND UP2, UPT, UR42, 0x1, UPT ;  /* 0x000000012a00788c */ /* 0x000fe2000bf45270 */
[----:B------:R-:W-:Y:S02]  /*5730*/  UMOV UR4, UR5 ;  /* 0x0000000500047c82 */ /* 0x000fe40008000000 */
[----:B--2---:R-:W-:Y:S03]  /*5740*/  USHF.R.U32.HI UR5, URZ, UR12, UR4 ;  /* 0x0000000cff057299 */ /* 0x004fe60008011604 */
[----:B------:R-:W-:Y:S02]  /*5750*/  UMOV UR4, UR7 ;  /* 0x0000000700047c82 */ /* 0x000fe40008000000 */
[----:B------:R-:W-:Y:S02]  /*5760*/  USHF.R.U32.HI UR7, URZ, UR53, UR4 ;  /* 0x00000035ff077299 */ /* 0x000fe40008011604 */
[----:B------:R-:W-:Y:S02]  /*5770*/  USEL UR4, UR47, UR5, !UP0 ;  /* 0x000000052f047287 */ /* 0x000fe4000c000000 */
[----:B------:R-:W-:Y:S01]  /*5780*/  USEL UR7, UR58, UR7, !UP1 ;  /* 0x000000073a077287 */ /* 0x000fe2000c800000 */
[----:B------:R-:W-:Y:S01]  /*5790*/  UMOV UR5, UR9 ;  /* 0x0000000900057c82 */ /* 0x000fe20008000000 */
[----:B------:R-:W-:Y:S02]  /*57a0*/  UIMAD.WIDE.U32 UR8, UR4, UR40, URZ ;  /* 0x00000028040872a5 */ /* 0x000fe4000f8e00ff */
[----:B------:R-:W-:Y:S03]  /*57b0*/  USHF.R.U32.HI UR6, URZ, UR12, UR5 ;  /* 0x0000000cff067299 */ /* 0x000fe60008011605 */
[----:B------:R-:W-:Y:S01]  /*57c0*/  UMOV UR5, UR11 ;  /* 0x0000000b00057c82 */ /* 0x000fe20008000000 */
[----:B------:R-:W-:Y:S02]  /*57d0*/  UIMAD.WIDE.U32 UR10, UR7, UR40, URZ ;  /* 0x00000028070a72a5 */ /* 0x000fe4000f8e00ff */
[----:B------:R-:W-:Y:S02]  /*57e0*/  USHF.R.U32.HI UR12, URZ, UR53, UR5 ;  /* 0x00000035ff0c7299 */ /* 0x000fe40008011605 */
[----:B------:R-:W-:Y:S01]  /*57f0*/  USEL UR6, UR37, UR6, !UP0 ;  /* 0x0000000625067287 */ /* 0x000fe2000c000000 */
[----:B------:R-:W-:Y:S02]  /*5800*/  UMOV UR5, UR9 ;  /* 0x0000000900057c82 */ /* 0x000fe40008000000 */
[----:B------:R-:W-:Y:S01]  /*5810*/  UMOV UR10, UR11 ;  /* 0x0000000b000a7c82 */ /* 0x000fe20008000000 */
[----:B------:R-:W-:Y:S02]  /*5820*/  @UP2 USHF.R.U32.HI UR4, URZ, UR41, UR5 ;  /* 0x00000029ff042299 */ /* 0x000fe40008011605 */
[----:B------:R-:W-:Y:S02]  /*5830*/  @UP2 USHF.R.U32.HI UR7, URZ, UR41, UR10 ;  /* 0x00000029ff072299 */ /* 0x000fe4000801160a */
[----:B------:R-:W-:Y:S02]  /*5840*/  UIMAD UR4, UR42, UR4, URZ ;  /* 0x000000042a0472a4 */ /* 0x000fe4000f8e02ff */
[----:B------:R-:W-:Y:S02]  /*5850*/  UIMAD.WIDE.U32 UR10, UR6, UR40, URZ ;  /* 0x00000028060a72a5 */ /* 0x000fe4000f8e00ff */
[----:B------:R-:W-:Y:S02]  /*5860*/  USEL UR5, UR38, UR12, !UP1 ;  /* 0x0000000c26057287 */ /* 0x000fe4000c800000 */
[----:B------:R-:W-:Y:S02]  /*5870*/  UIMAD UR8, UR42, UR7, URZ ;  /* 0x000000072a0872a4 */ /* 0x000fe4000f8e02ff */
[----:B------:R-:W-:Y:S03]  /*5880*/  UISETP.GE.AND UP0, UPT, UR6, UR4, UPT ;  /* 0x000000040600728c */ /* 0x000fe6000bf06270 */
[----:B------:R-:W-:Y:S01]  /*5890*/  UMOV UR4, UR11 ;  /* 0x0000000b00047c82 */ /* 0x000fe20008000000 */
[----:B------:R-:W-:Y:S02]  /*58a0*/  UISETP.GE.OR UP0, UPT, UR5, UR8, UP0 ;  /* 0x000000080500728c */ /* 0x000fe40008706670 */
[----:B------:R-:W-:Y:S02]  /*58b0*/  USHF.R.U32.HI UR4, URZ, UR41, UR4 ;  /* 0x00000029ff047299 */ /* 0x000fe40008011604 */
[----:B------:R-:W-:Y:S02]  /*58c0*/  UIMAD.WIDE.U32 UR8, UR5, UR40, URZ ;  /* 0x00000028050872a5 */ /* 0x000fe4000f8e00ff */
[----:B------:R-:W-:Y:S02]  /*58d0*/  USEL UR11, UR6, UR4, !UP2 ;  /* 0x00000004060b7287 */ /* 0x000fe4000d000000 */
[----:B------:R-:W-:Y:S02]  /*58e0*/  UIADD3 UR8, UPT, UPT, -UR5, URZ, URZ ;  /* 0x000000ff05087290 */ /* 0x000fe4000fffe1ff */
[----:B------:R-:W-:Y:S01]  /*58f0*/  UIADD3 UR10, UPT, UPT, -UR11, URZ, URZ ;  /* 0x000000ff0b0a7290 */ /* 0x000fe2000fffe1ff */
[----:B------:R-:W-:Y:S01]  /*5900*/  @!UP0 UMOV UR4, UR9 ;  /* 0x0000000900048c82 */ /* 0x000fe20008000000 */
[----:B------:R-:W-:Y:S02]  /*5910*/  UIADD3 UR9, UPT, UPT, -UR6, URZ, URZ ;  /* 0x000000ff06097290 */ /* 0x000fe4000fffe1ff */
[----:B------:R-:W-:Y:S02]  /*5920*/  @!UP0 USHF.R.U32.HI UR4, URZ, UR41, UR4 ;  /* 0x00000029ff048299 */ /* 0x000fe40008011604 */
[----:B------:R-:W-:Y:S02]  /*5930*/  UIMAD UR10, UR42, UR10, UR6 ;  /* 0x0000000a2a0a72a4 */ /* 0x000fe4000f8e0206 */
[----:B------:R-:W-:Y:S04]  /*5940*/  @!UP0 USEL UR4, UR5, UR4, !UP2 ;  /* 0x0000000405048287 */ /* 0x000fe8000d000000 */
[----:B------:R-:W-:Y:S02]  /*5950*/  @!UP0 UIMAD UR10, UR7, UR10, UR4 ;  /* 0x0000000a070a82a4 */ /* 0x000fe4000f8e0204 */
[----:B------:R-:W-:Y:S02]  /*5960*/  @!UP0 UIADD3 UR11, UPT, UPT, UR11, -UR4, URZ ;  /* 0x800000040b0b8290 */ /* 0x000fe4000fffe0ff */
[----:B------:R-:W-:Y:S02]  /*5970*/  UIMAD UR7, UR43, UR8, UR38 ;  /* 0x000000082b0772a4 */ /* 0x000fe4000f8e0226 */
[----:B------:R-:W-:Y:S02]  /*5980*/  @!UP0 UIMAD UR6, UR11, UR42, UR5 ;  /* 0x0000002a0b0682a4 */ /* 0x000fe4000f8e0205 */
[----:B------:R-:W-:Y:S01]  /*5990*/  UIMAD UR4, UR54, UR9, UR37 ;  /* 0x00000009360472a4 */ /* 0x000fe2000f8e0225 */
[----:B------:R-:W-:Y:S02]  /*59a0*/  @!UP0 UMOV UR5, UR10 ;  /* 0x0000000a00058c82 */ /* 0x000fe40008000000 */
[----:B------:R-:W-:Y:S02]  /*59b0*/  UIMAD UR38, UR5, UR43, UR7 ;  /* 0x0000002b052672a4 */ /* 0x000fe4000f8e0207 */
[----:B------:R-:W-:Y:S11]  /*59c0*/  UIMAD UR37, UR6, UR54, UR4 ;  /* 0x00000036062572a4 */ /* 0x000ff6000f8e0204 */
[----:B------:R-:W-:Y:S01]  /*59d0*/  @!UPT UIADD3 URZ, UPT, UPT, URZ, URZ, URZ ;  /* 0x000000fffffff290 */ /* 0x000fe2000fffe0ff */
.L_x_89:
[----:B------:R-:W-:Y:S01]  /*59e0*/  UISETP.NE.AND UP0, UPT, UR39, 0x1, UPT ;  /* 0x000000012700788c */ /* 0x000fe2000bf05270 */
[----:B------:R-:W-:Y:S01]  /*59f0*/  R2UR UR11, R99 ;  /* 0x00000000630b72ca */ /* 0x000fe200000e0000 */
[----:B------:R-:W-:Y:S01]  /*5a00*/  USHF.L.U32 UR50, UR24, 0x6, URZ ;  /* 0x0000000618327899 */ /* 0x000fe200080006ff */
[----:B------:R-:W-:Y:S01]  /*5a10*/  IADD3 R90, PT, PT, R90, 0x1, RZ ;  /* 0x000000015a5a7810 */ /* 0x000fe20007ffe0ff */
[----:B------:R-:W-:Y:S07]  /*5a20*/  USHF.L.U32 UR49, UR28, 0x8, URZ ;  /* 0x000000081c317899 */ /* 0x000fee00080006ff */
[----:B------:R-:W2:Y:S01]  /*5a30*/  @!UP0 LDCU.128 UR12, c[0x0][0xb10] ;  /* 0x00016200ff0c87ac */ /* 0x000ea20008000c00 */
[----:B------:R-:W3:Y:S01]  /*5a40*/  @!UP0 LDCU UR5, c[0x0][0xb0c] ;  /* 0x00016180ff0587ac */ /* 0x000ee20008000800 */
[----:B------:R-:W4:Y:S01]  /*5a50*/  @!UP0 LDCU UR10, c[0x0][0xb20] ;  /* 0x00016400ff0a87ac */ /* 0x000f220008000800 */
[----:B--2---:R-:W-:Y:S02]  /*5a60*/  UIMAD.WIDE.U32 UR8, UR38, UR12, URZ ;  /* 0x0000000c260872a5 */ /* 0x004fe4000f8e00ff */
[----:B------:R-:W-:Y:S02]  /*5a70*/  UIMAD.WIDE.U32 UR6, UR37, UR15, URZ ;  /* 0x0000000f250672a5 */ /* 0x000fe4000f8e00ff */
[----:B------:R-:W-:Y:S03]  /*5a80*/  @!UP0 UISETP.NE.AND UP1, UPT, UR14, 0x1, UPT ;  /* 0x000000010e00888c */ /* 0x000fe6000bf25270 */
[----:B------:R-:W-:Y:S01]  /*5a90*/  @!UP0 UMOV UR4, UR9 ;  /* 0x0000000900048c82 */ /* 0x000fe20008000000 */
[----:B---3--:R-:W-:Y:S02]  /*5aa0*/  @!UP0 UISETP.NE.AND UP2, UPT, UR5, 0x1, UPT ;  /* 0x000000010500888c */ /* 0x008fe4000bf45270 */
[----:B------:R-:W-:Y:S01]  /*5ab0*/  @!UP0 USHF.R.U32.HI UR4, URZ, UR13, UR4 ;  /* 0x0000000dff048299 */ /* 0x000fe20008011604 */
[----:B------:R-:W-:Y:S02]  /*5ac0*/  @!UP0 UMOV UR6, UR7 ;  /* 0x0000000700068c82 */ /* 0x000fe40008000000 */
[----:B----4-:R-:W-:Y:S02]  /*5ad0*/  @!UP0 USHF.R.U32.HI UR6, URZ, UR10, UR6 ;  /* 0x0000000aff068299 */ /* 0x010fe40008011606 */
[----:B------:R-:W-:Y:S02]  /*5ae0*/  @!UP0 USEL UR7, UR38, UR4, !UP2 ;  /* 0x0000000426078287 */ /* 0x000fe4000d000000 */
[----:B------:R-:W-:Y:S04]  /*5af0*/  @!UP0 USEL UR6, UR37, UR6, !UP1 ;  /* 0x0000000625068287 */ /* 0x000fe8000c800000 */
[----:B------:R-:W-:Y:S02]  /*5b00*/  @!UP0 UIADD3 UR4, UPT, UPT, -UR7, UR6, URZ ;  /* 0x0000000607048290 */ /* 0x000fe4000fffe1ff */
[----:B------:R-:W-:Y:S02]  /*5b10*/  @!UP0 UIADD3 UR6, UPT, UPT, UR7, -UR6, URZ ;  /* 0x8000000607068290 */ /* 0x000fe4000fffe0ff */
[----:B------:R-:W-:Y:S02]  /*5b20*/  @!UP0 UIMAD UR38, UR4, UR5, UR38 ;  /* 0x00000005042682a4 */ /* 0x000fe4000f8e0226 */
[----:B------:R-:W-:Y:S02]  /*5b30*/  @!UP0 UIMAD UR37, UR6, UR14, UR37 ;  /* 0x0000000e062582a4 */ /* 0x000fe4000f8e0225 */
[----:B------:R-:W-:Y:S09]  /*5b40*/  ULOP3.LUT UP0, URZ, UR11, 0x1b0, URZ, 0xc0, !UPT ;  /* 0x000001b00bff7892 */ /* 0x000ff2000f80c0ff */
[----:B------:R-:W-:Y:S05]  /*5b50*/  BRA.U !UP0, `(.L_x_90) ;  /* 0x0000000108407547 */ /* 0x000fea000b800000 */
[----:B------:R-:W2:Y:S01]  /*5b60*/  LDCU.64 UR8, c[0x4][0x88] ;  /* 0x01001100ff0877ac */ /* 0x000ea20008000a00 */
[----:B------:R-:W-:Y:S01]  /*5b70*/  MOV R3, 0x0 ;  /* 0x0000000000037802 */ /* 0x000fe20000000f00 */
[----:B------:R-:W-:Y:S02]  /*5b80*/  HFMA2 R12, -RZ, RZ, 0, 5.9604644775390625e-08 ;  /* 0x00000001ff0c7431 */ /* 0x000fe400000001ff */
[----:B------:R-:W-:Y:S02]  /*5b90*/  IMAD.MOV.U32 R8, RZ, RZ, 0x70 ;  /* 0x00000070ff087424 */ /* 0x000fe400078e00ff */
[----:B------:R-:W-:Y:S01]  /*5ba0*/  IMAD.MOV.U32 R13, RZ, RZ, RZ ;  /* 0x000000ffff0d7224 */ /* 0x000fe200078e00ff */
[----:B------:R-:W3:Y:S01]  /*5bb0*/  LDCU.64 UR6, c[0x4][0x90] ;  /* 0x01001200ff0677ac */ /* 0x000ee20008000a00 */
[----:B------:R-:W4:Y:S01]  /*5bc0*/  LDC.64 R2, c[0x4][R3] ;  /* 0x0100000003027b82 */ /* 0x000f220000000a00 */
[----:B------:R-:W1:Y:S01]  /*5bd0*/  LDCU.64 UR4, c[0x4][0x8] ;  /* 0x01000100ff0477ac */ /* 0x000e620008000a00 */
[----:B--2---:R-:W-:Y:S01]  /*5be0*/  MOV R5, UR9 ;  /* 0x0000000900057c02 */ /* 0x004fe20008000f00 */
[----:B------:R-:W-:Y:S01]  /*5bf0*/  IMAD.U32 R4, RZ, RZ, UR8 ;  /* 0x00000008ff047e24 */ /* 0x000fe2000f8e00ff */
[----:B---3--:R-:W-:Y:S01]  /*5c00*/  MOV R7, UR7 ;  /* 0x0000000700077c02 */ /* 0x008fe20008000f00 */
[----:B------:R-:W-:Y:S01]  /*5c10*/  IMAD.U32 R6, RZ, RZ, UR6 ;  /* 0x00000006ff067e24 */ /* 0x000fe2000f8e00ff */
[----:B-1----:R-:W-:Y:S01]  /*5c20*/  MOV R11, UR5 ;  /* 0x00000005000b7c02 */ /* 0x002fe20008000f00 */
[----:B------:R-:W-:Y:S02]  /*5c30*/  IMAD.U32 R10, RZ, RZ, UR4 ;  /* 0x00000004ff0a7e24 */ /* 0x000fe4000f8e00ff */
[----:B------:R-:W-:Y:S07]  /*5c40*/  LEPC R20, `(.L_x_90) ;  /* 0x000000001014794e */ /* 0x000fee0000000000 */
[----:B----45:R-:W-:Y:S05]  /*5c50*/  CALL.ABS.NOINC R2 ;  /* 0x0000000002007343 */ /* 0x030fea0003c00000 */
.L_x_90:
[----:B------:R-:W-:Y:S01]  /*5c60*/  LOP3.LUT P0, RZ, R97, 0x1b0, RZ, 0xc0, !PT ;  /* 0x000001b061ff7812 */ /* 0x000fe2000780c0ff */
[----:B------:R-:W-:Y:S11]  /*5c70*/  BSSY.RECONVERGENT B6, `(.L_x_91) ;  /* 0x0000013000067945 */ /* 0x000ff60003800200 */
[----:B------:R-:W-:Y:S01]  /*5c80*/  @!UPT UIADD3 URZ, UPT, UPT, URZ, URZ, URZ ;  /* 0x000000fffffff290 */ /* 0x000fe2000fffe0ff */
[----:B------:R-:W-:Y:S05]  /*5c90*/  @!P0 BRA `(.L_x_92) ;  /* 0x0000000000408947 */ /* 0x000fea0003800000 */
        /* <DEDUP_REMOVED lines=16> */
.L_x_92:
[----:B------:R-:W-:Y:S05]  /*5da0*/  BSYNC.RECONVERGENT B6 ;  /* 0x0000000000067941 */ /* 0x000fea0003800200 */
.L_x_91:
[----:B------:R-:W-:Y:S01]  /*5db0*/  R2UR UR4, R89 ;  /* 0x00000000590472ca */ /* 0x000fe200000e0000 */
[----:B------:R-:W-:Y:S01]  /*5dc0*/  UISETP.NE.U32.AND UP0, UPT, UR60, URZ, UPT ;  /* 0x000000ff3c00728c */ /* 0x000fe2000bf05070 */
[----:B------:R-:W-:Y:S02]  /*5dd0*/  ISETP.NE.U32.AND P4, PT, R82, RZ, PT ;  /* 0x000000ff5200720c */ /* 0x000fe40003f85070 */
[----:B------:R-:W-:Y:S01]  /*5de0*/  ISETP.NE.U32.AND P2, PT, RZ, UR56, PT ;  /* 0x00000038ff007c0c */ /* 0x000fe2000bf45070 */
[----:B------:R-:W-:Y:S01]  /*5df0*/  UISETP.NE.AND.EX UP1, UPT, UR61, URZ, UPT, UP0 ;  /* 0x000000ff3d00728c */ /* 0x000fe2000bf25300 */
[----:B------:R-:W-:Y:S01]  /*5e00*/  ISETP.NE.AND.EX P4, PT, R83, RZ, PT, P4 ;  /* 0x000000ff5300720c */ /* 0x000fe20003f85340 */
[----:B------:R-:W-:Y:S01]  /*5e10*/  UPLOP3.LUT UP0, UPT, UPT, UPT, UPT, 0x40, 0x4 ;  /* 0x000000000004789c */ /* 0x000fe20003f0e870 */
[----:B------:R-:W-:Y:S05]  /*5e20*/  ISETP.NE.AND.EX P2, PT, RZ, UR57, PT, P2 ;  /* 0x00000039ff007c0c */ /* 0x000fea000bf45320 */
[----:B------:R-:W-:Y:S06]  /*5e30*/  UISETP.NE.AND UP2, UPT, UR4, URZ, UPT ;  /* 0x000000ff0400728c */ /* 0x000fec000bf45270 */
[----:B------:R-:W-:Y:S05]  /*5e40*/  PLOP3.LUT P1, PT, PT, PT, UP2, 0x80, 0x8 ;  /* 0x000000000008781c */ /* 0x000fea0003f2f028 */
[----:B------:R-:W-:Y:S06]  /*5e50*/  @UP2 UPLOP3.LUT UP0, UPT, UPT, UPT, UP1, 0x80, 0x8 ;  /* 0x000000000008289c */ /* 0x000fec0003f0f010 */
[----:B------:R-:W-:Y:S01]  /*5e60*/  PLOP3.LUT P0, PT, PT, PT, UP0, 0x80, 0x8 ;  /* 0x000000000008781c */ /* 0x000fe20003f0f008 */
[----:B------:R-:W-:Y:S01]  /*5e70*/  @!UPT UIADD3 URZ, UPT, UPT, URZ, URZ, URZ ;  /* 0x000000fffffff290 */ /* 0x000fe2000fffe0ff */
[----:B------:R-:W-:Y:S11]  /*5e80*/  BRA.U !UP1, `(.L_x_93) ;  /* 0x00000001093c7547 */ /* 0x000ff6000b800000 */
[----:B------:R-:W-:Y:S01]  /*5e90*/  UISETP.NE.U32.AND UP0, UPT, UR56, URZ, UPT ;  /* 0x000000ff3800728c */ /* 0x000fe2000bf05070 */
[----:B-1----:R-:W-:Y:S01]  /*5ea0*/  HFMA2 R0, -RZ, RZ, 0, 5.9604644775390625e-08 ;  /* 0x00000001ff007431 */ /* 0x002fe200000001ff */
[----:B------:R-:W1:Y:S01]  /*5eb0*/  LDCU.64 UR8, c[0x0][0x358] ;  /* 0x00006b00ff0877ac */ /* 0x000e620008000a00 */
[----:B------:R-:W-:Y:S01]  /*5ec0*/  IMAD.MOV.U32 R85, RZ, RZ, 0x1 ;  /* 0x00000001ff557424 */ /* 0x000fe200078e00ff */
[----:B------:R-:W-:Y:S06]  /*5ed0*/  UISETP.NE.AND.EX UP0, UPT, UR57, URZ, UPT, UP0 ;  /* 0x000000ff3900728c */ /* 0x000fec000bf05300 */
[----:B------:R-:W-:Y:S05]  /*5ee0*/  PLOP3.LUT P3, PT, PT, PT, UP0, 0x80, 0x8 ;  /* 0x000000000008781c */ /* 0x000fea0003f6f008 */
[----:B------:R-:W2:Y:S01]  /*5ef0*/  @UP0 LDCU.64 UR4, c[0x0][0x888] ;  /* 0x00011100ff0407ac */ /* 0x000ea20008000a00 */
[----:B------:R-:W-:Y:S07]  /*5f00*/  @UP0 UIMAD UR6, UR36, UR60, URZ ;  /* 0x0000003c240602a4 */ /* 0x000fee000f8e02ff */
[----:B------:R-:W-:Y:S01]  /*5f10*/  @!P3 PRMT R85, R0, 0x7610, R85 ;  /* 0x000076100055b816 */ /* 0x000fe20000000055 */
[----:B--2---:R-:W-:Y:S06]  /*5f20*/  @UP0 UIMAD.WIDE UR4, UR6, 0x4, UR4 ;  /* 0x00000004060408a5 */ /* 0x004fec000f8e0204 */
[----:B------:R-:W-:Y:S01]  /*5f30*/  IMAD.U32 R2, RZ, RZ, UR4 ;  /* 0x00000004ff027e24 */ /* 0x000fe2000f8e00ff */
[----:B------:R-:W-:Y:S04]  /*5f40*/  MOV R3, UR5 ;  /* 0x0000000500037c02 */ /* 0x000fe80008000f00 */
[----:B------:R-:W2:Y:S01]  /*5f50*/  @!UP0 LDCU UR4, c[0x0][0x880] ;  /* 0x00011000ff0487ac */ /* 0x000ea20008000800 */
[----:B-1---5:R3:W5:Y:S02]  /*5f60*/  @P3 LDG.E R41, desc[UR8][R2.64] ;  /* 0x0000000802293981 */ /* 0x022764000c1e1900 */
[----:B--23--:R-:W-:Y:S02]  /*5f70*/  @!P3 IMAD.U32 R41, RZ, RZ, UR4 ;  /* 0x00000004ff29be24 */ /* 0x00cfe4000f8e00ff */
.L_x_93:
[----:B------:R-:W-:Y:S05]  /*5f80*/  @!P4 BRA `(.L_x_94) ;  /* 0x000000000024c947 */ /* 0x000fea0003800000 */
[----:B------:R-:W-:Y:S01]  /*5f90*/  ISETP.NE.U32.AND P3, PT, R80, RZ, PT ;  /* 0x000000ff5000720c */ /* 0x000fe20003f65070 */
[----:B------:R-:W2:Y:S03]  /*5fa0*/  LDCU.64 UR4, c[0x0][0x358] ;  /* 0x00006b00ff0477ac */ /* 0x000ea60008000a00 */
[----:B------:R-:W-:Y:S11]  /*5fb0*/  ISETP.NE.AND.EX P3, PT, R81, RZ, PT, P3 ;  /* 0x000000ff5100720c */ /* 0x000ff60003f65330 */
[----:B------:R-:W-:Y:S02]  /*5fc0*/  @!UPT UIADD3 URZ, UPT, UPT, URZ, URZ, URZ ;  /* 0x000000fffffff290 */ /* 0x000fe4000fffe0ff */
[----:B------:R-:W3:Y:S01]  /*5fd0*/  @P3 LDC.64 R2, c[0x0][0x8a8] ;  /* 0x00022a00ff023b82 */ /* 0x000ee20000000a00 */
[----:B-1----:R-:W-:Y:S04]  /*5fe0*/  @P3 IMAD R0, R82, UR36, RZ ;  /* 0x0000002452003c24 */ /* 0x002fe8000f8e02ff */
[----:B---3--:R-:W-:Y:S05]  /*5ff0*/  @P3 IMAD.WIDE R2, R0, 0x4, R2 ;  /* 0x0000000400023825 */ /* 0x008fea00078e0202 */
[----:B--2--5:R2:W5:Y:S02]  /*6000*/  @P3 LDG.E R38, desc[UR4][R2.64] ;  /* 0x0000000402263981 */ /* 0x024564000c1e1900 */
[----:B--2---:R-:W3:Y:S02]  /*6010*/  @!P3 LDC R38, c[0x0][0x8a0] ;  /* 0x00022800ff26bb82 */ /* 0x004ee40000000800 */
.L_x_94:
[----:B-----5:R-:W-:Y:S01]  /*6020*/  FSETP.NEU.AND P4, PT, R41, RZ, PT ;  /* 0x000000ff2900720b */ /* 0x020fe20003f8d000 */
[----:B------:R-:W-:Y:S01]  /*6030*/  BSSY B1, `(.L_x_95) ;  /* 0x0000042000017945 */ /* 0x000fe20003800000 */
[----:B------:R-:W-:Y:S01]  /*6040*/  SEL R6, RZ, 0xffffffff, P2 ;  /* 0xffffffffff067807 */ /* 0x000fe20001000000 */
[----:B------:R-:W-:Y:S01]  /*6050*/  IMAD.MOV.U32 R101, RZ, RZ, 0x1 ;  /* 0x00000001ff657424 */ /* 0x000fe200078e00ff */
[----:B------:R-:W-:Y:S02]  /*6060*/  LOP3.LUT P3, RZ, R85, 0xff, RZ, 0xc0, !PT ;  /* 0x000000ff55ff7812 */ /* 0x000fe4000786c0ff */
[----:B------:R-:W-:Y:S02]  /*6070*/  CS2R R78, SRZ ;  /* 0x00000000004e7805 */ /* 0x000fe4000001ff00 */
[----:B------:R-:W-:Y:S02]  /*6080*/  @P1 SEL R3, RZ, 0xffffffff, P4 ;  /* 0xffffffffff031807 */ /* 0x000fe40002000000 */
[----:B------:R-:W-:Y:S02]  /*6090*/  CS2R R76, SRZ ;  /* 0x00000000004c7805 */ /* 0x000fe4000001ff00 */
[----:B------:R-:W-:Y:S02]  /*60a0*/  LEA R2, R93, UR44, 0x3 ;  /* 0x0000002c5d027c11 */ /* 0x000fe4000f8e18ff */
[----:B------:R-:W-:Y:S02]  /*60b0*/  CS2R R74, SRZ ;  /* 0x00000000004a7805 */ /* 0x000fe4000001ff00 */
[----:B------:R-:W-:Y:S02]  /*60c0*/  @P0 SEL R3, R6, R3, !P3 ;  /* 0x0000000306030207 */ /* 0x000fe40005800000 */
[----:B------:R-:W-:Y:S02]  /*60d0*/  CS2R R72, SRZ ;  /* 0x0000000000487805 */ /* 0x000fe4000001ff00 */
[C---:B------:R-:W-:Y:S02]  /*60e0*/  LEA R71, R36.reuse, UR44, 0x3 ;  /* 0x0000002c24477c11 */ /* 0x040fe4000f8e18ff */
[----:B------:R-:W-:Y:S02]  /*60f0*/  @P1 LOP3.LUT R3, R3, 0x1, RZ, 0xc0, !PT ;  /* 0x0000000103031812 */ /* 0x000fe400078ec0ff */
[----:B------:R-:W-:Y:S02]  /*6100*/  SHF.L.U32 R4, R95, 0x1f, RZ ;  /* 0x0000001f5f047819 */ /* 0x000fe400000006ff */
[----:B------:R-:W-:Y:S02]  /*6110*/  ISETP.NE.U32.OR P6, PT, R3, 0x1, !P1 ;  /* 0x000000010300780c */ /* 0x000fe40004fc5470 */
[----:B------:R-:W-:Y:S02]  /*6120*/  PLOP3.LUT P2, PT, PT, PT, UP1, 0x80, 0x8 ;  /* 0x000000000008781c */ /* 0x000fe40003f4f018 */
[----:B------:R-:W-:Y:S02]  /*6130*/  LEA.HI R39, R36, R36, RZ, 0x1 ;  /* 0x0000002424277211 */ /* 0x000fe400078f08ff */
[----:B------:R-:W-:Y:S02]  /*6140*/  SEL R3, RZ, 0xffffffff, P4 ;  /* 0xffffffffff037807 */ /* 0x000fe40002000000 */
[----:B------:R-:W-:Y:S01]  /*6150*/  P2R R103, PR, RZ, 0x40 ;  /* 0x00000040ff677803 */ /* 0x000fe20000000000 */
[C---:B-1----:R-:W-:Y:S01]  /*6160*/  IMAD.SHL.U32 R0, R39.reuse, 0x80, RZ ;  /* 0x0000008027007824 */ /* 0x042fe200078e00ff */
[----:B------:R-:W-:Y:S03]  /*6170*/  LOP3.LUT R39, R39, 0xffe, RZ, 0xc0, !PT ;  /* 0x00000ffe27277812 */ /* 0x000fe600078ec0ff */
[----:B------:R-:W-:Y:S02]  /*6180*/  @P6 SHF.L.U32 R5, R92, 0x1f, RZ ;  /* 0x0000001f5c056819 */ /* 0x000fe400000006ff */
[----:B------:R-:W-:Y:S01]  /*6190*/  @P2 SEL R3, R6, R3, !P3 ;  /* 0x0000000306032207 */ /* 0x000fe20005800000 */
[----:B------:R-:W-:Y:S01]  /*61a0*/  IMAD.IADD R39, R36, 0x1, -R39 ;  /* 0x0000000124277824 */ /* 0x000fe200078e0a27 */
[----:B------:R-:W1:Y:S01]  /*61b0*/  @P6 SYNCS.PHASECHK.TRANS64.TRYWAIT P1, [R2+URZ+0x20], R5 ;  /* 0x00002005020065a7 */ /* 0x000e6200080211ff */
[----:B------:R-:W-:Y:S02]  /*61c0*/  LOP3.LUT R0, R0, 0xffffff00, RZ, 0xc0, !PT ;  /* 0xffffff0000007812 */ /* 0x000fe400078ec0ff */
[----:B------:R-:W-:Y:S03]  /*61d0*/  LOP3.LUT R3, R3, 0x1, RZ, 0xc0, !PT ;  /* 0x0000000103037812 */ /* 0x000fe600078ec0ff */
[----:B------:R-:W-:Y:S01]  /*61e0*/  IMAD.IADD R0, R37, 0x1, R0 ;  /* 0x0000000125007824 */ /* 0x000fe200078e0200 */
[----:B------:R-:W-:Y:S03]  /*61f0*/  ISETP.NE.U32.AND P5, PT, R3, 0x1, PT ;  /* 0x000000010300780c */ /* 0x000fe60003fa5070 */
[----:B------:R-:W-:Y:S01]  /*6200*/  IMAD R39, R39, 0x100000, R0 ;  /* 0x0010000027277824 */ /* 0x000fe200078e0200 */
[----:B------:R-:W-:Y:S01]  /*6210*/  P2R R102, PR, RZ, 0x20 ;  /* 0x00000020ff667803 */ /* 0x000fe20000000000 */
[----:B------:R2:W4:Y:S01]  /*6220*/  SYNCS.PHASECHK.TRANS64.TRYWAIT P0, [R71+URZ+0x90], R4 ;  /* 0x00009004470075a7 */ /* 0x00052200080011ff */
[----:B-1----:R-:W-:Y:S01]  /*6230*/  @P6 SEL R101, RZ, 0x1, !P1 ;  /* 0x00000001ff656807 */ /* 0x002fe20004800000 */
[----:B--2---:R-:W-:Y:S06]  /*6240*/  @!P6 BRA `(.L_x_96) ;  /* 0x000000000080e947 */ /* 0x004fec0003800000 */
[----:B------:R-:W-:Y:S01]  /*6250*/  @P5 IMAD R5, R93, 0x1000, R84 ;  /* 0x000010005d055824 */ /* 0x000fe200078e0254 */
[----:B------:R-:W-:Y:S01]  /*6260*/  ISETP.NE.AND P1, PT, R101, RZ, PT ;  /* 0x000000ff6500720c */ /* 0x000fe20003f25270 */
[----:B------:R-:W-:Y:S01]  /*6270*/  BSSY B0, `(.L_x_97) ;  /* 0x000000b000007945 */ /* 0x000fe20003800000 */
[----:B------:R-:W-:Y:S01]  /*6280*/  CS2R R74, SRZ ;  /* 0x00000000004a7805 */ /* 0x000fe2000001ff00 */
[----:B------:R-:W-:Y:S01]  /*6290*/  @P5 VIADD R0, R5, UR44 ;  /* 0x0000002c05005c36 */ /* 0x000fe20008000000 */
[----:B------:R-:W-:Y:S02]  /*62a0*/  CS2R R72, SRZ ;  /* 0x0000000000487805 */ /* 0x000fe4000001ff00 */
[----:B------:R-:W-:Y:S02]  /*62b0*/  CS2R R78, SRZ ;  /* 0x00000000004e7805 */ /* 0x000fe4000001ff00 */
[----:B------:R-:W-:Y:S01]  /*62c0*/  CS2R R76, SRZ ;  /* 0x00000000004c7805 */ /* 0x000fe2000001ff00 */
[----:B------:R-:W-:Y:S04]  /*62d0*/  @P5 IMAD R0, R96, -0x10, R0 ;  /* 0xfffffff060005824 */ /* 0x000fe800078e0200 */
[----:B------:R-:W-:Y:S05]  /*62e0*/  @P1 BRA `(.L_x_98) ;  /* 0x00000000000c1947 */ /* 0x000fea0003800000 */
[----:B------:R-:W-:Y:S04]  /*62f0*/  SHF.L.U32 R3, R92, 0x1f, RZ ;  /* 0x0000001f5c037819 */ /* 0x000fe800000006ff */
[----:B------:R-:W1:Y:S02]  /*6300*/  SYNCS.PHASECHK.TRANS64.TRYWAIT P1, [R2+URZ+0x20], R3 ;  /* 0x00002003020075a7 */ /* 0x000e6400080211ff */
[----:B-1----:R-:W-:Y:S05]  /*6310*/  @!P1 BRA `(.L_x_99) ;  /* 0x0000003c00dc9947 */ /* 0x002fea0003800000 */
.L_x_98:
[----:B------:R-:W-:Y:S05]  /*6320*/  BSYNC B0 ;  /* 0x0000000000007941 */ /* 0x000fea0003800000 */
.L_x_97:
[----:B------:R-:W-:Y:S01]  /*6330*/  ISETP.NE.AND P1, PT, R102, RZ, PT ;  /* 0x000000ff6600720c */ /* 0x000fe20003f25270 */
[----:B-1----:R-:W-:Y:S02]  /*6340*/  VIADD R3, R2, 0x40 ;  /* 0x0000004002037836 */ /* 0x002fe40000000000 */
[----:B------:R-:W-:Y:S02]  /*6350*/  IMAD.U32 R2, RZ, RZ, UR45 ;  /* 0x0000002dff027e24 */ /* 0x000fe4000f8e00ff */
[----:B------:R-:W-:Y:S03]  /*6360*/  VIADD R93, R93, 0x1 ;  /* 0x000000015d5d7836 */ /* 0x000fe60000000000 */
[----:B------:R-:W-:Y:S05]  /*6370*/  PRMT R2, R2, 0x654, R3 ;  /* 0x0000065402027816 */ /* 0x000fea0000000003 */
[----:B------:R1:W2:Y:S04]  /*6380*/  @P1 LDS.128 R72, [R5+UR44+0x200] ;  /* 0x0002002c05481984 */ /* 0x0002a80008000c00 */
[----:B------:R1:W1:Y:S01]  /*6390*/  @P1 LDS.128 R76, [R0+0x210] ;  /* 0x00021000004c1984 */ /* 0x0002620000000c00 */
[C---:B------:R-:W-:Y:S01]  /*63a0*/  ISETP.NE.AND P1, PT, R93.reuse, 0x4, PT ;  /* 0x000000045d00780c */ /* 0x040fe20003f25270 */
[----:B------:R-:W-:Y:S01]  /*63b0*/  @!PT LDS RZ, [RZ] ;  /* 0x00000000fffff984 */ /* 0x000fe20000000800 */
[----:B------:R-:W-:Y:S01]  /*63c0*/  @!PT LDS RZ, [RZ] ;  /* 0x00000000fffff984 */ /* 0x000fe20000000800 */
[----:B------:R-:W-:Y:S01]  /*63d0*/  @!PT LDS RZ, [RZ] ;  /* 0x00000000fffff984 */ /* 0x000fe20000000800 */
[----:B------:R-:W-:Y:S01]  /*63e0*/  @!PT LDS RZ, [RZ] ;  /* 0x00000000fffff984 */ /* 0x000fe20000000800 */
[----:B------:R5:W-:Y:S06]  /*63f0*/  MEMBAR.ALL.CTA ;  /* 0x0000000000007992 */ /* 0x000bec0000008000 */
[----:B-----5:R-:W5:Y:S01]  /*6400*/  FENCE.VIEW.ASYNC.S ;  /* 0x00000000000073c6 */ /* 0x020f620000000000 */
[----:B------:R-:W-:Y:S02]  /*6410*/  SEL R3, RZ, 0x1, P1 ;  /* 0x00000001ff037807 */ /* 0x000fe40000800000 */
[----:B------:R-:W-:Y:S02]  /*6420*/  SEL R93, R93, RZ, P1 ;  /* 0x000000ff5d5d7207 */ /* 0x000fe40000800000 */
[----:B------:R-:W-:Y:S01]  /*6430*/  LOP3.LUT R92, R92, R3, RZ, 0x3c, !PT ;  /* 0x000000035c5c7212 */ /* 0x000fe200078e3cff */
[----:B-----5:R1:W-:Y:S06]  /*6440*/  SYNCS.ARRIVE.TRANS64.RED.A1T0 RZ, [R2+URZ], RZ ;  /* 0x000000ff02ff79a7 */ /* 0x0203ec00081004ff */
.L_x_96:
[----:B------:R-:W-:Y:S05]  /*6450*/  BSYNC B1 ;  /* 0x0000000000017941 */ /* 0x000fea0003800000 */
.L_x_95:
[----:B------:R-:W-:Y:S04]  /*6460*/  SHF.R.U32.HI R3, RZ, 0x15, R39 ;  /* 0x00000015ff037819 */ /* 0x000fe80000011627 */
[----:B------:R-:W-:Y:S01]  /*6470*/  LOP3.LUT P1, RZ, R3, 0x3, R86, 0x48, !PT ;  /* 0x0000000303ff7812 */ /* 0x000fe20007824856 */
[----:B------:R-:W-:Y:S01]  /*6480*/  @!UPT UIADD3 URZ, UPT, UPT, URZ, URZ, URZ ;  /* 0x000000fffffff290 */ /* 0x000fe2000fffe0ff */
[----:B----4-:R-:W-:Y:S11]  /*6490*/  @P0 BRA `(.L_x_100) ;  /* 0x0000000000080947 */ /* 0x010ff60003800000 */
[----:B------:R-:W4:Y:S02]  /*64a0*/  SYNCS.PHASECHK.TRANS64.TRYWAIT P0, [R71+URZ+0x90], R4 ;  /* 0x00009004470075a7 */ /* 0x000f2400080011ff */
[----:B----4-:R-:W-:Y:S05]  /*64b0*/  @!P0 BRA `(.L_x_101) ;  /* 0x0000003c00888947 */ /* 0x010fea0003800000 */
.L_x_100:
[----:B------:R-:W-:Y:S05]  /*64c0*/  @!P1 BRA `(.L_x_102) ;  /* 0x0000000000409947 */ /* 0x000fea0003800000 */
[----:B------:R-:W5:Y:S01]  /*64d0*/  LDCU.64 UR8, c[0x4][0x78] ;  /* 0x01000f00ff0877ac */ /* 0x000f620008000a00 */
[----:B------:R-:W-:Y:S01]  /*64e0*/  MOV R3, 0x0 ;  /* 0x0000000000037802 */ /* 0x000fe20000000f00 */
[----:B------:R-:W-:Y:S02]  /*64f0*/  HFMA2 R12, -RZ, RZ, 0, 5.9604644775390625e-08 ;  /* 0x00000001ff0c7431 */ /* 0x000fe400000001ff */
[----:B------:R-:W-:Y:S02]  /*6500*/  IMAD.MOV.U32 R8, RZ, RZ, 0x192 ;  /* 0x00000192ff087424 */ /* 0x000fe400078e00ff */
[----:B------:R-:W-:Y:S01]  /*6510*/  IMAD.MOV.U32 R13, RZ, RZ, RZ ;  /* 0x000000ffff0d7224 */ /* 0x000fe200078e00ff */
[----:B------:R-:W2:Y:S01]  /*6520*/  LDCU.64 UR6, c[0x4][0x80] ;  /* 0x01001000ff0677ac */ /* 0x000ea20008000a00 */
[----:B-1----:R-:W1:Y:S01]  /*6530*/  LDC.64 R2, c[0x4][R3] ;  /* 0x0100000003027b82 */ /* 0x002e620000000a00 */
[----:B------:R-:W3:Y:S01]  /*6540*/  LDCU.64 UR4, c[0x4][0x18] ;  /* 0x01000300ff0477ac */ /* 0x000ee20008000a00 */
[----:B-----5:R-:W-:Y:S01]  /*6550*/  MOV R5, UR9 ;  /* 0x0000000900057c02 */ /* 0x020fe20008000f00 */
[----:B----4-:R-:W-:Y:S01]  /*6560*/  IMAD.U32 R4, RZ, RZ, UR8 ;  /* 0x00000008ff047e24 */ /* 0x010fe2000f8e00ff */
[----:B--2---:R-:W-:Y:S01]  /*6570*/  MOV R7, UR7 ;  /* 0x0000000700077c02 */ /* 0x004fe20008000f00 */
[----:B------:R-:W-:Y:S01]  /*6580*/  IMAD.U32 R6, RZ, RZ, UR6 ;  /* 0x00000006ff067e24 */ /* 0x000fe2000f8e00ff */
[----:B---3--:R-:W-:Y:S01]  /*6590*/  MOV R11, UR5 ;  /* 0x00000005000b7c02 */ /* 0x008fe20008000f00 */
[----:B------:R-:W-:Y:S02]  /*65a0*/  IMAD.U32 R10, RZ, RZ, UR4 ;  /* 0x00000004ff0a7e24 */ /* 0x000fe4000f8e00ff */
[----:B------:R-:W-:Y:S07]  /*65b0*/  LEPC R20, `(.L_x_102) ;  /* 0x000000001014794e */ /* 0x000fee0000000000 */
[----:B-1----:R-:W-:Y:S05]  /*65c0*/  CALL.ABS.NOINC R2 ;  /* 0x0000000002007343 */ /* 0x002fea0003c00000 */
.L_x_102:
[-C--:B--2---:R-:W-:Y:S01]  /*65d0*/  F2FP.F16.E4M3.UNPACK_B R42, R72.reuse ;  /* 0x00000048ff2a723e */ /* 0x084fe200020006ff */
[----:B------:R-:W-:Y:S05]  /*65e0*/  WARPSYNC.ALL ;  /* 0x0000000000007948 */ /* 0x000fea0003800000 */
[----:B------:R-:W-:Y:S01]  /*65f0*/  R2UR UR4, R39 ;  /* 0x00000000270472ca */ /* 0x000fe200000e0000 */
[--C-:B------:R-:W-:Y:S01]  /*6600*/  HADD2.F32 R40, -RZ, R42.reuse.H0_H0 ;  /* 0x2000002aff287230 */ /* 0x100fe20000004100 */
[----:B------:R-:W-:Y:S01]  /*6610*/  F2FP.F16.E4M3.UNPACK_B R43, R72.H1 ;  /* 0x00000048ff2b723e */ /* 0x000fe200030006ff */
[----:B------:R-:W-:Y:S01]  /*6620*/  HADD2.F32 R42, -RZ, R42.H1_H1 ;  /* 0x3000002aff2a7230 */ /* 0x000fe20000004100 */
[-C--:B------:R-:W-:Y:S01]  /*6630*/  F2FP.F16.E4M3.UNPACK_B R45, R73.reuse ;  /* 0x00000049ff2d723e */ /* 0x080fe200020006ff */
[----:B------:R-:W-:Y:S01]  /*6640*/  BSSY.RECONVERGENT B0, `(.L_x_103) ;  /* 0x0000099000007945 */ /* 0x000fe20003800200 */
[----:B------:R-:W-:Y:S01]  /*6650*/  F2FP.F16.E4M3.UNPACK_B R47, R73.H1 ;  /* 0x00000049ff2f723e */ /* 0x000fe200030006ff */
[--C-:B------:R-:W-:Y:S01]  /*6660*/  HADD2.F32 R44, -RZ, R43.reuse.H0_H0 ;  /* 0x2000002bff2c7230 */ /* 0x100fe20000004100 */
[-C--:B------:R-:W-:Y:S01]  /*6670*/  F2FP.F16.E4M3.UNPACK_B R49, R74.reuse ;  /* 0x0000004aff31723e */ /* 0x080fe200020006ff */
[----:B------:R-:W-:Y:S01]  /*6680*/  HADD2.F32 R46, -RZ, R43.H1_H1 ;  /* 0x3000002bff2e7230 */ /* 0x000fe20000004100 */
[----:B------:R-:W-:Y:S01]  /*6690*/  F2FP.F16.E4M3.UNPACK_B R51, R74.H1 ;  /* 0x0000004aff33723e */ /* 0x000fe200030006ff */
[--C-:B------:R-:W-:Y:S01]  /*66a0*/  HADD2.F32 R43, -RZ, R45.reuse.H0_H0 ;  /* 0x2000002dff2b7230 */ /* 0x100fe20000004100 */
[-C--:B------:R-:W-:Y:S01]  /*66b0*/  F2FP.F16.E4M3.UNPACK_B R53, R75.reuse ;  /* 0x0000004bff35723e */ /* 0x080fe200020006ff */
[----:B-1--4-:R-:W-:Y:S01]  /*66c0*/  LDTM.16dp32bit_t0_t15.x32 R4, tmem[UR4] ;  /* 0x00000004000479ee */ /* 0x012fe20008a80000 */
[----:B------:R-:W3:Y:S01]  /*66d0*/  LDTM.16dp32bit_t16_t31.x32 R4, tmem[UR4+0x20] ;  /* 0x00002004000479ee */ /* 0x000ee20008aa0000 */
[----:B------:R-:W-:Y:S01]  /*66e0*/  SHF.L.U32 R104, R91, 0x4, RZ ;  /* 0x000000045b687819 */ /* 0x000fe200000006ff */
[----:B------:R-:W-:Y:S01]  /*66f0*/  HADD2.F32 R48, -RZ, R45.H1_H1 ;  /* 0x3000002dff307230 */ /* 0x000fe20000004100 */
[----:B------:R-:W-:Y:S01]  /*6700*/  F2FP.F16.E4M3.UNPACK_B R55, R75.H1 ;  /* 0x0000004bff37723e */ /* 0x000fe200030006ff */
[----:B------:R-:W-:Y:S01]  /*6710*/  HADD2.F32 R52, -RZ, R49.H1_H1 ;  /* 0x30000031ff347230 */ /* 0x000fe20000004100 */
[-C--:B------:R-:W-:Y:S01]  /*6720*/  F2FP.F16.E4M3.UNPACK_B R57, R76.reuse ;  /* 0x0000004cff39723e */ /* 0x080fe200020006ff */
[----:B------:R-:W-:Y:S01]  /*6730*/  HADD2.F32 R56, -RZ, R53.H1_H1 ;  /* 0x30000035ff387230 */ /* 0x000fe20000004100 */
[----:B------:R-:W-:Y:S01]  /*6740*/  F2FP.F16.E4M3.UNPACK_B R59, R76.H1 ;  /* 0x0000004cff3b723e */ /* 0x000fe200030006ff */
[----:B------:R-:W-:Y:S01]  /*6750*/  HADD2.F32 R45, -RZ, R47.H0_H0 ;  /* 0x2000002fff2d7230 */ /* 0x000fe20000004100 */
[-C--:B------:R-:W-:Y:S01]  /*6760*/  F2FP.F16.E4M3.UNPACK_B R61, R77.reuse ;  /* 0x0000004dff3d723e */ /* 0x080fe200020006ff */
[----:B------:R-:W-:Y:S01]  /*6770*/  HADD2.F32 R60, -RZ, R57.H1_H1 ;  /* 0x30000039ff3c7230 */ /* 0x000fe20000004100 */
[----:B------:R-:W-:Y:S01]  /*6780*/  F2FP.F16.E4M3.UNPACK_B R63, R77.H1 ;  /* 0x0000004dff3f723e */ /* 0x000fe200030006ff */
[----:B------:R-:W-:Y:S01]  /*6790*/  HADD2.F32 R50, -RZ, R47.H1_H1 ;  /* 0x3000002fff327230 */ /* 0x000fe20000004100 */
[-C--:B------:R-:W-:Y:S01]  /*67a0*/  F2FP.F16.E4M3.UNPACK_B R65, R78.reuse ;  /* 0x0000004eff41723e */ /* 0x080fe200020006ff */
[----:B------:R-:W-:Y:S01]  /*67b0*/  HADD2.F32 R47, -RZ, R49.H0_H0 ;  /* 0x20000031ff2f7230 */ /* 0x000fe20000004100 */
[----:B------:R-:W-:Y:S01]  /*67c0*/  F2FP.F16.E4M3.UNPACK_B R67, R78.H1 ;  /* 0x0000004eff43723e */ /* 0x000fe200030006ff */
[----:B------:R-:W-:Y:S01]  /*67d0*/  HADD2.F32 R64, -RZ, R61.H1_H1 ;  /* 0x3000003dff407230 */ /* 0x000fe20000004100 */
[----:B------:R-:W-:Y:S01]  /*67e0*/  ISETP.NE.AND P0, PT, R98, RZ, PT ;  /* 0x000000ff6200720c */ /* 0x000fe20003f05270 */
[----:B------:R-:W-:Y:S01]  /*67f0*/  HADD2.F32 R68, -RZ, R65.H1_H1 ;  /* 0x30000041ff447230 */ /* 0x000fe20000004100 */
[----:B------:R-:W-:Y:S01]  /*6800*/  ISETP.NE.AND P6, PT, R103, RZ, PT ;  /* 0x000000ff6700720c */ /* 0x000fe20003fc5270 */
[--C-:B------:R-:W-:Y:S02]  /*6810*/  HADD2.F32 R49, -RZ, R51.reuse.H0_H0 ;  /* 0x20000033ff317230 */ /* 0x100fe40000004100 */
[----:B------:R-:W-:Y:S02]  /*6820*/  HADD2.F32 R54, -RZ, R51.H1_H1 ;  /* 0x30000033ff367230 */ /* 0x000fe40000004100 */
[C---:B---3--:R-:W-:Y:S01]  /*6830*/  FMUL R0, R38.reuse, R4 ;  /* 0x0000000426007220 */ /* 0x048fe20000400000 */
[C---:B------:R-:W-:Y:S01]  /*6840*/  FMUL R2, R38.reuse, R5 ;  /* 0x0000000526027220 */ /* 0x040fe20000400000 */
[C---:B------:R-:W-:Y:S01]  /*6850*/  FMUL R4, R38.reuse, R8 ;  /* 0x0000000826047220 */ /* 0x040fe20000400000 */
[C---:B------:R-:W-:Y:S01]  /*6860*/  FMUL R5, R38.reuse, R9 ;  /* 0x0000000926057220 */ /* 0x040fe20000400000 */
[C---:B------:R-:W-:Y:S01]  /*6870*/  FFMA R0, R41.reuse, R40, R0 ;  /* 0x0000002829007223 */ /* 0x040fe20000000000 */
[C---:B------:R-:W-:Y:S01]  /*6880*/  FFMA R2, R41.reuse, R42, R2 ;  /* 0x0000002a29027223 */ /* 0x040fe20000000002 */
[C---:B------:R-:W-:Y:S01]  /*6890*/  FMUL R8, R38.reuse, R12 ;  /* 0x0000000c26087220 */ /* 0x040fe20000400000 */
[C---:B------:R-:W-:Y:S01]  /*68a0*/  FMUL R9, R38.reuse, R13 ;  /* 0x0000000d26097220 */ /* 0x040fe20000400000 */
[----:B------:R-:W-:Y:S02]  /*68b0*/  HADD2.F32 R51, -RZ, R53.H0_H0 ;  /* 0x20000035ff337230 */ /* 0x000fe40000004100 */
[C---:B------:R-:W-:Y:S01]  /*68c0*/  FMUL R12, R38.reuse, R16 ;  /* 0x00000010260c7220 */ /* 0x040fe20000400000 */
        /* <DEDUP_REMOVED lines=12> */
[-C--:B------:R-:W-:Y:S01]  /*6990*/  F2FP.F16.E4M3.UNPACK_B R40, R79.reuse ;  /* 0x0000004fff28723e */ /* 0x080fe200020006ff */
[C---:B------:R-:W-:Y:S01]  /*69a0*/  FFMA R3, R41.reuse, R44, R3 ;  /* 0x0000002c29037223 */ /* 0x040fe20000000003 */
[C---:B------:R-:W-:Y:S01]  /*69b0*/  FFMA R7, R41.reuse, R46, R7 ;  /* 0x0000002e29077223 */ /* 0x040fe20000000007 */
[----:B------:R-:W-:Y:S01]  /*69c0*/  F2FP.F16.E4M3.UNPACK_B R42, R79.H1 ;  /* 0x0000004fff2a723e */ /* 0x000fe200030006ff */
[C---:B------:R-:W-:Y:S01]  /*69d0*/  FFMA R4, R41.reuse, R43, R4 ;  /* 0x0000002b29047223 */ /* 0x040fe20000000004 */
[----:B------:R-:W-:Y:S01]  /*69e0*/  FFMA R5, R41, R48, R5 ;  /* 0x0000003029057223 */ /* 0x000fe20000000005 */
[C---:B------:R-:W-:Y:S01]  /*69f0*/  FMUL R11, R38.reuse, R11 ;  /* 0x0000000b260b7220 */ /* 0x040fe20000400000 */
[----:B------:R-:W-:Y:S01]  /*6a00*/  F2FP.SATFINITE.E4M3.F32.PACK_AB_MERGE_C R105, R7, R3, RZ ;  /* 0x000000030769723e */ /* 0x000fe200048070ff */
[C---:B------:R-:W-:Y:S01]  /*6a10*/  FFMA R6, R41.reuse, R45, R6 ;  /* 0x0000002d29067223 */ /* 0x040fe20000000006 */
[----:B------:R-:W-:Y:S01]  /*6a20*/  FMUL R10, R38, R14 ;  /* 0x0000000e260a7220 */ /* 0x000fe20000400000 */
[C---:B------:R-:W-:Y:S01]  /*6a30*/  FFMA R11, R41.reuse, R50, R11 ;  /* 0x00000032290b7223 */ /* 0x040fe2000000000b */
[----:B------:R-:W-:Y:S01]  /*6a40*/  F2FP.SATFINITE.E4M3.F32.PACK_AB_MERGE_C R108, R2, R0, R105 ;  /* 0x00000000026c723e */ /* 0x000fe20004807069 */
[----:B------:R-:W-:Y:S01]  /*6a50*/  FMUL R15, R38, R15 ;  /* 0x0000000f260f7220 */ /* 0x000fe20000400000 */
[----:B------:R-:W-:Y:S01]  /*6a60*/  IADD3 R105, PT, PT, R84, UR44, RZ ;  /* 0x0000002c54697c10 */ /* 0x000fe2000fffe0ff */
[----:B------:R-:W-:Y:S01]  /*6a70*/  FFMA R8, R41, R47, R8 ;  /* 0x0000002f29087223 */ /* 0x000fe20000000008 */
[----:B------:R-:W-:Y:S01]  /*6a80*/  F2FP.SATFINITE.E4M3.F32.PACK_AB_MERGE_C R109, R11, R6, RZ ;  /* 0x000000060b6d723e */ /* 0x000fe200048070ff */
[----:B------:R-:W-:Y:S01]  /*6a90*/  FFMA R9, R41, R52, R9 ;  /* 0x0000003429097223 */ /* 0x000fe20000000009 */
[--C-:B------:R-:W-:Y:S01]  /*6aa0*/  HADD2.F32 R53, -RZ, R55.reuse.H0_H0 ;  /* 0x20000037ff357230 */ /* 0x100fe20000004100 */
[----:B------:R-:W-:Y:S01]  /*6ab0*/  IADD3 R100, PT, PT, R105, R104, RZ ;  /* 0x0000006869647210 */ /* 0x000fe20007ffe0ff */
[----:B------:R-:W-:Y:S01]  /*6ac0*/  FFMA R10, R41, R49, R10 ;  /* 0x00000031290a7223 */ /* 0x000fe2000000000a */
[----:B------:R-:W-:Y:S01]  /*6ad0*/  F2FP.SATFINITE.E4M3.F32.PACK_AB_MERGE_C R109, R5, R4, R109 ;  /* 0x00000004056d723e */ /* 0x000fe2000480706d */
[C---:B------:R-:W-:Y:S01]  /*6ae0*/  FFMA R15, R41.reuse, R54, R15 ;  /* 0x00000036290f7223 */ /* 0x040fe2000000000f */
[C---:B------:R-:W-:Y:S01]  /*6af0*/  FFMA R12, R41.reuse, R51, R12 ;  /* 0x00000033290c7223 */ /* 0x040fe2000000000c */
[C---:B------:R-:W-:Y:S01]  /*6b00*/  FFMA R13, R41.reuse, R56, R13 ;  /* 0x00000038290d7223 */ /* 0x040fe2000000000d */
[----:B------:R-:W-:Y:S02]  /*6b10*/  HADD2.F32 R58, -RZ, R55.H1_H1 ;  /* 0x30000037ff3a7230 */ /* 0x000fe40000004100 */
[C---:B------:R-:W-:Y:S01]  /*6b20*/  FMUL R14, R38.reuse, R18 ;  /* 0x00000012260e7220 */ /* 0x040fe20000400000 */
[----:B------:R-:W-:Y:S02]  /*6b30*/  HADD2.F32 R55, -RZ, R57.H0_H0 ;  /* 0x20000039ff377230 */ /* 0x000fe40000004100 */
[C---:B------:R-:W-:Y:S01]  /*6b40*/  FMUL R19, R38.reuse, R19 ;  /* 0x0000001326137220 */ /* 0x040fe20000400000 */
[--C-:B------:R-:W-:Y:S02]  /*6b50*/  HADD2.F32 R57, -RZ, R59.reuse.H0_H0 ;  /* 0x2000003bff397230 */ /* 0x100fe40000004100 */
[C---:B------:R-:W-:Y:S01]  /*6b60*/  FFMA R14, R41.reuse, R53, R14 ;  /* 0x00000035290e7223 */ /* 0x040fe2000000000e */
[----:B------:R-:W-:Y:S02]  /*6b70*/  HADD2.F32 R62, -RZ, R59.H1_H1 ;  /* 0x3000003bff3e7230 */ /* 0x000fe40000004100 */
[C---:B------:R-:W-:Y:S01]  /*6b80*/  FMUL R18, R38.reuse, R22 ;  /* 0x0000001626127220 */ /* 0x040fe20000400000 */
[----:B------:R-:W-:Y:S02]  /*6b90*/  HADD2.F32 R59, -RZ, R61.H0_H0 ;  /* 0x2000003dff3b7230 */ /* 0x000fe40000004100 */
[C---:B------:R-:W-:Y:S01]  /*6ba0*/  FFMA R19, R41.reuse, R58, R19 ;  /* 0x0000003a29137223 */ /* 0x040fe20000000013 */
[C---:B------:R-:W-:Y:S01]  /*6bb0*/  FMUL R23, R38.reuse, R23 ;  /* 0x0000001726177220 */ /* 0x040fe20000400000 */
[C---:B------:R-:W-:Y:S01]  /*6bc0*/  FFMA R16, R41.reuse, R55, R16 ;  /* 0x0000003729107223 */ /* 0x040fe20000000010 */
[C---:B------:R-:W-:Y:S01]  /*6bd0*/  FFMA R17, R41.reuse, R60, R17 ;  /* 0x0000003c29117223 */ /* 0x040fe20000000011 */
        /* <DEDUP_REMOVED lines=13> */
[--C-:B------:R-:W-:Y:S02]  /*6cb0*/  HADD2.F32 R67, -RZ, R40.reuse.H0_H0 ;  /* 0x20000028ff437230 */ /* 0x100fe40000004100 */
[C---:B------:R-:W-:Y:S01]  /*6cc0*/  FFMA R27, R41.reuse, R66, R27 ;  /* 0x00000042291b7223 */ /* 0x040fe2000000001b */
[C---:B------:R-:W-:Y:S01]  /*6cd0*/  FMUL R31, R38.reuse, R31 ;  /* 0x0000001f261f7220 */ /* 0x040fe20000400000 */
[C---:B------:R-:W-:Y:S01]  /*6ce0*/  FFMA R24, R41.reuse, R63, R24 ;  /* 0x0000003f29187223 */ /* 0x040fe20000000018 */
[----:B------:R-:W-:Y:S02]  /*6cf0*/  HADD2.F32 R40, -RZ, R40.H1_H1 ;  /* 0x30000028ff287230 */ /* 0x000fe40000004100 */
[C---:B------:R-:W-:Y:S01]  /*6d00*/  FFMA R25, R41.reuse, R68, R25 ;  /* 0x0000004429197223 */ /* 0x040fe20000000019 */
[--C-:B------:R-:W-:Y:S02]  /*6d10*/  HADD2.F32 R69, -RZ, R42.reuse.H0_H0 ;  /* 0x2000002aff457230 */ /* 0x100fe40000004100 */
[C---:B------:R-:W-:Y:S01]  /*6d20*/  FFMA R26, R41.reuse, R65, R26 ;  /* 0x00000041291a7223 */ /* 0x040fe2000000001a */
[----:B------:R-:W-:Y:S02]  /*6d30*/  HADD2.F32 R42, -RZ, R42.H1_H1 ;  /* 0x3000002aff2a7230 */ /* 0x000fe40000004100 */
[C---:B------:R-:W-:Y:S01]  /*6d40*/  FMUL R30, R38.reuse, R34 ;  /* 0x00000022261e7220 */ /* 0x040fe20000400000 */
[----:B------:R-:W-:Y:S01]  /*6d50*/  FFMA R31, R41, R70, R31 ;  /* 0x00000046291f7223 */ /* 0x000fe2000000001f */
[----:B------:R-:W-:Y:S01]  /*6d60*/  FMUL R35, R38, R35 ;  /* 0x0000002326237220 */ /* 0x000fe20000400000 */
[----:B------:R-:W-:Y:S01]  /*6d70*/  F2FP.SATFINITE.E4M3.F32.PACK_AB_MERGE_C R110, R15, R10, RZ ;  /* 0x0000000a0f6e723e */ /* 0x000fe200048070ff */
[----:B------:R-:W-:Y:S01]  /*6d80*/  FFMA R28, R41, R67, R28 ;  /* 0x00000043291c7223 */ /* 0x000fe2000000001c */
[----:B------:R-:W-:Y:S01]  /*6d90*/  F2FP.SATFINITE.E4M3.F32.PACK_AB_MERGE_C R111, R19, R14, RZ ;  /* 0x0000000e136f723e */ /* 0x000fe200048070ff */
[C---:B------:R-:W-:Y:S01]  /*6da0*/  FFMA R29, R41.reuse, R40, R29 ;  /* 0x00000028291d7223 */ /* 0x040fe2000000001d */
[C---:B------:R-:W-:Y:S01]  /*6db0*/  FFMA R30, R41.reuse, R69, R30 ;  /* 0x00000045291e7223 */ /* 0x040fe2000000001e */
[----:B------:R-:W-:Y:S01]  /*6dc0*/  FFMA R35, R41, R42, R35 ;  /* 0x0000002a29237223 */ /* 0x000fe20000000023 */
[----:B------:R-:W-:Y:S02]  /*6dd0*/  F2FP.SATFINITE.E4M3.F32.PACK_AB_MERGE_C R110, R9, R8, R110 ;  /* 0x00000008096e723e */ /* 0x000fe4000480706e */
[----:B------:R-:W-:Y:S02]  /*6de0*/  F2FP.SATFINITE.E4M3.F32.PACK_AB_MERGE_C R111, R13, R12, R111 ;  /* 0x0000000c0d6f723e */ /* 0x000fe4000480706f */
[----:B------:R-:W-:Y:S02]  /*6df0*/  F2FP.SATFINITE.E4M3.F32.PACK_AB_MERGE_C R112, R23, R18, RZ ;  /* 0x000000121770723e */ /* 0x000fe400048070ff */
[----:B------:R-:W-:Y:S01]  /*6e00*/  F2FP.SATFINITE.E4M3.F32.PACK_AB_MERGE_C R113, R27, R22, RZ ;  /* 0x000000161b71723e */ /* 0x000fe200048070ff */
[----:B------:R1:W-:Y:S01]  /*6e10*/  STS.128 [R84+UR44+0x4200], R108 ;  /* 0x0042006c54007988 */ /* 0x0003e20008000c2c */
[----:B------:R-:W-:Y:S02]  /*6e20*/  F2FP.SATFINITE.E4M3.F32.PACK_AB_MERGE_C R106, R31, R26, RZ ;  /* 0x0000001a1f6a723e */ /* 0x000fe400048070ff */
[----:B------:R-:W-:Y:S02]  /*6e30*/  F2FP.SATFINITE.E4M3.F32.PACK_AB_MERGE_C R107, R35, R30, RZ ;  /* 0x0000001e236b723e */ /* 0x000fe400048070ff */
[----:B------:R-:W-:Y:S02]  /*6e40*/  F2FP.SATFINITE.E4M3.F32.PACK_AB_MERGE_C R112, R17, R16, R112 ;  /* 0x000000101170723e */ /* 0x000fe40004807070 */
[----:B------:R-:W-:Y:S02]  /*6e50*/  F2FP.SATFINITE.E4M3.F32.PACK_AB_MERGE_C R113, R21, R20, R113 ;  /* 0x000000141571723e */ /* 0x000fe40004807071 */
[----:B------:R-:W-:Y:S02]  /*6e60*/  F2FP.SATFINITE.E4M3.F32.PACK_AB_MERGE_C R114, R25, R24, R106 ;  /* 0x000000181972723e */ /* 0x000fe4000480706a */
[----:B------:R-:W-:Y:S02]  /*6e70*/  F2FP.SATFINITE.E4M3.F32.PACK_AB_MERGE_C R115, R29, R28, R107 ;  /* 0x0000001c1d73723e */ /* 0x000fe4000480706b */
[----:B------:R-:W-:Y:S02]  /*6e80*/  LEA R105, R93, UR44, 0x3 ;  /* 0x0000002c5d697c11 */ /* 0x000fe4000f8e18ff */
[----:B------:R-:W-:Y:S01]  /*6e90*/  @P6 SHF.L.U32 R106, R92, 0x1f, RZ ;  /* 0x0000001f5c6a6819 */ /* 0x000fe200000006ff */
[----:B------:R1:W-:Y:S01]  /*6ea0*/  STS.128 [R100+0x4210], R112 ;  /* 0x0042107064007388 */ /* 0x0003e20000000c00 */
[----:B------:R-:W-:Y:S01]  /*6eb0*/  @!PT LDS RZ, [RZ] ;  /* 0x00000000fffff984 */ /* 0x000fe20000000800 */
[----:B------:R-:W-:Y:S01]  /*6ec0*/  @!PT LDS RZ, [RZ] ;  /* 0x00000000fffff984 */ /* 0x000fe20000000800 */
[----:B------:R-:W-:Y:S01]  /*6ed0*/  @!PT LDS RZ, [RZ] ;  /* 0x00000000fffff984 */ /* 0x000fe20000000800 */
[----:B------:R-:W-:Y:S01]  /*6ee0*/  @!PT LDS RZ, [RZ] ;  /* 0x00000000fffff984 */ /* 0x000fe20000000800 */
[----:B------:R2:W-:Y:S07]  /*6ef0*/  MEMBAR.ALL.CTA ;  /* 0x0000000000007992 */ /* 0x0005ee0000008000 */
[----:B--2---:R-:W2:Y:S02]  /*6f00*/  FENCE.VIEW.ASYNC.S ;  /* 0x00000000000073c6 */ /* 0x004ea40000000000 */
[----:B--2---:R-:W-:Y:S06]  /*6f10*/  BAR.SYNC.DEFER_BLOCKING 0x1, 0x80 ;  /* 0x0042000000007b1d */ /* 0x004fec0000010000 */
[----:B------:R-:W-:Y:S05]  /*6f20*/  @P0 BRA `(.L_x_104) ;  /* 0x0000000000280947 */ /* 0x000fea0003800000 */
[----:B------:R-:W-:Y:S01]  /*6f30*/  UIADD3 UR4, UPT, UPT, UR44, 0x4200, URZ ;  /* 0x000042002c047890 */ /* 0x000fe2000fffe0ff */
[----:B------:R-:W-:Y:S05]  /*6f40*/  UMOV UR51, UR36 ;  /* 0x0000002400337c82 */ /* 0x000fea0008000000 */
[----:B------:R-:W-:Y:S01]  /*6f50*/  MOV R97, UR4 ;  /* 0x0000000400617c02 */ /* 0x000fe20008000f00 */
[----:B------:R-:W-:Y:S03]  /*6f60*/  UIADD3 UR4, UP0, UPT, UR62, 0x680, URZ ;  /* 0x000006803e047890 */ /* 0x000fe6000ff1e0ff */
[----:B------:R-:W-:Y:S01]  /*6f70*/  R2UR UR48, R97 ;  /* 0x00000000613072ca */ /* 0x000fe200000e0000 */
[----:B------:R-:W-:Y:S11]  /*6f80*/  UIADD3.X UR5, UPT, UPT, URZ, UR63, URZ, UP0, !UPT ;  /* 0x0000003fff057290 */ /* 0x000ff600087fe4ff */
[----:B------:R-:W-:Y:S01]  /*6f90*/  @!UPT UIADD3 URZ, UPT, UPT, URZ, URZ, URZ ;  /* 0x000000fffffff290 */ /* 0x000fe2000fffe0ff */
[----:B------:R2:W-:Y:S01]  /*6fa0*/  UTMASTG.3D [UR48], [UR4] ;  /* 0x00000030040073b5 */ /* 0x0005e20008010000 */
[----:B------:R0:W-:Y:S01]  /*6fb0*/  UTMACMDFLUSH ;  /* 0x00000000000079b7 */ /* 0x0001e20000000000 */
[----:B--2---:R-:W-:Y:S04]  /*6fc0*/  DEPBAR.LE SB0, 0x1 ;  /* 0x000080400000791a */ /* 0x004fe80000000000 */
.L_x_104:
[----:B------:R-:W-:Y:S05]  /*6fd0*/  BSYNC.RECONVERGENT B0 ;  /* 0x0000000000007941 */ /* 0x000fea0003800200 */
.L_x_103:
[----:B------:R-:W-:Y:S06]  /*6fe0*/  BAR.SYNC.DEFER_BLOCKING 0x1, 0x80 ;  /* 0x0042000000007b1d */ /* 0x000fec0000010000 */
[----:B------:R-:W2:Y:S01]  /*6ff0*/  @P6 SYNCS.PHASECHK.TRANS64.TRYWAIT P0, [R105+URZ+0x20], R106 ;  /* 0x0000206a690065a7 */ /* 0x000ea200080011ff */
[----:B------:R-:W-:Y:S01]  /*7000*/  BSSY B1, `(.L_x_105) ;  /* 0x0000020000017945 */ /* 0x000fe20003800000 */
[----:B--2---:R-:W-:Y:S03]  /*7010*/  @P6 SEL R101, RZ, 0x1, !P0 ;  /* 0x00000001ff656807 */ /* 0x004fe60004000000 */
[----:B------:R-:W-:Y:S05]  /*7020*/  @!P6 BRA `(.L_x_106) ;  /* 0x000000000074e947 */ /* 0x000fea0003800000 */
[----:B------:R-:W-:Y:S01]  /*7030*/  ISETP.NE.AND P1, PT, R102, RZ, PT ;  /* 0x000000ff6600720c */ /* 0x000fe20003f25270 */
[----:B------:R-:W-:Y:S01]  /*7040*/  BSSY B0, `(.L_x_107) ;  /* 0x0000009000007945 */ /* 0x000fe20003800000 */
[----:B------:R-:W-:Y:S11]  /*7050*/  ISETP.NE.AND P0, PT, R101, RZ, PT ;  /* 0x000000ff6500720c */ /* 0x000ff60003f05270 */
[----:B------:R-:W-:Y:S05]  /*7060*/  @P1 IMAD R0, R93, 0x1000, R84 ;  /* 0x000010005d001824 */ /* 0x000fea00078e0254 */
[----:B------:R-:W-:Y:S05]  /*7070*/  @P1 IADD3 R3, PT, PT, R0, UR44, RZ ;  /* 0x0000002c00031c10 */ /* 0x000fea000fffe0ff */
[----:B------:R-:W-:Y:S01]  /*7080*/  @P1 IMAD.IADD R3, R3, 0x1, R104 ;  /* 0x0000000103031824 */ /* 0x000fe200078e0268 */
[----:B------:R-:W-:Y:S06]  /*7090*/  @P0 BRA `(.L_x_108) ;  /* 0x00000000000c0947 */ /* 0x000fec0003800000 */
[----:B------:R-:W-:Y:S04]  /*70a0*/  SHF.L.U32 R2, R92, 0x1f, RZ ;  /* 0x0000001f5c027819 */ /* 0x000fe800000006ff */
[----:B------:R-:W2:Y:S02]  /*70b0*/  SYNCS.PHASECHK.TRANS64.TRYWAIT P0, [R105+URZ+0x20], R2 ;  /* 0x00002002690075a7 */ /* 0x000ea400080011ff */
[----:B--2---:R-:W-:Y:S05]  /*70c0*/  @!P0 BRA `(.L_x_109) ;  /* 0x0000003000988947 */ /* 0x004fea0003800000 */
.L_x_108:
[----:B------:R-:W-:Y:S05]  /*70d0*/  BSYNC B0 ;  /* 0x0000000000007941 */ /* 0x000fea0003800000 */
.L_x_107:
[----:B------:R-:W-:Y:S01]  /*70e0*/  ISETP.NE.AND P0, PT, R102, RZ, PT ;  /* 0x000000ff6600720c */ /* 0x000fe20003f05270 */
[----:B--2---:R-:W-:Y:S02]  /*70f0*/  VIADD R105, R105, 0x40 ;  /* 0x0000004069697836 */ /* 0x004fe40000000000 */
[----:B------:R-:W-:Y:S02]  /*7100*/  IMAD.U32 R2, RZ, RZ, UR45 ;  /* 0x0000002dff027e24 */ /* 0x000fe4000f8e00ff */
[----:B------:R-:W-:Y:S03]  /*7110*/  VIADD R93, R93, 0x1 ;  /* 0x000000015d5d7836 */ /* 0x000fe60000000000 */
[----:B------:R-:W-:Y:S05]  /*7120*/  PRMT R2, R2, 0x654, R105 ;  /* 0x0000065402027816 */ /* 0x000fea0000000069 */
[----:B------:R2:W3:Y:S04]  /*7130*/  @P0 LDS.128 R72, [R0+UR44+0x200] ;  /* 0x0002002c00480984 */ /* 0x0004e80008000c00 */
[----:B------:R2:W4:Y:S01]  /*7140*/  @P0 LDS.128 R76, [R3+0x210] ;  /* 0x00021000034c0984 */ /* 0x0005220000000c00 */
        /* <DEDUP_REMOVED lines=11> */
.L_x_106:
[----:B------:R-:W-:Y:S05]  /*7200*/  BSYNC B1 ;  /* 0x0000000000017941 */ /* 0x000fea0003800000 */
.L_x_105:
[----:B--2---:R-:W-:Y:S05]  /*7210*/  VIADD R3, R39, 0x40 ;  /* 0x0000004027037836 */ /* 0x004fea0000000000 */
[----:B------:R-:W-:Y:S04]  /*7220*/  SHF.R.U32.HI R3, RZ, 0x15, R3 ;  /* 0x00000015ff037819 */ /* 0x000fe80000011603 */
[----:B------:R-:W-:Y:S11]  /*7230*/  LOP3.LUT P0, RZ, R3, 0x3, R86, 0x48, !PT ;  /* 0x0000000303ff7812 */ /* 0x000ff60007804856 */
[----:B------:R-:W-:Y:S02]  /*7240*/  @!UPT UIADD3 URZ, UPT, UPT, URZ, URZ, URZ ;  /* 0x000000fffffff290 */ /* 0x000fe4000fffe0ff */
[----:B------:R-:W-:Y:S05]  /*7250*/  @!P0 BRA `(.L_x_110) ;  /* 0x0000000000408947 */ /* 0x000fea0003800000 */
[----:B------:R-:W2:Y:S01]  /*7260*/  LDCU.64 UR8, c[0x4][0x78] ;  /* 0x01000f00ff0877ac */ /* 0x000ea20008000a00 */
[----:B------:R-:W-:Y:S01]  /*7270*/  MOV R3, 0x0 ;  /* 0x0000000000037802 */ /* 0x000fe20000000f00 */
[----:B------:R-:W-:Y:S02]  /*7280*/  HFMA2 R12, -RZ, RZ, 0, 5.9604644775390625e-08 ;  /* 0x00000001ff0c7431 */ /* 0x000fe400000001ff */
[----:B------:R-:W-:Y:S02]  /*7290*/  IMAD.MOV.U32 R8, RZ, RZ, 0x192 ;  /* 0x00000192ff087424 */ /* 0x000fe400078e00ff */
[----:B------:R-:W-:Y:S01]  /*72a0*/  IMAD.MOV.U32 R13, RZ, RZ, RZ ;  /* 0x000000ffff0d7224 */ /* 0x000fe200078e00ff */
[----:B------:R-:W5:Y:S01]  /*72b0*/  LDCU.64 UR6, c[0x4][0x80] ;  /* 0x01001000ff0677ac */ /* 0x000f620008000a00 */
[----:B------:R-:W1:Y:S01]  /*72c0*/  LDC.64 R2, c[0x4][R3] ;  /* 0x0100000003027b82 */ /* 0x000e620000000a00 */
[----:B------:R-:W3:Y:S01]  /*72d0*/  LDCU.64 UR4, c[0x4][0x18] ;  /* 0x01000300ff0477ac */ /* 0x000ee20008000a00 */
[----:B--2---:R-:W-:Y:S01]  /*72e0*/  MOV R5, UR9 ;  /* 0x0000000900057c02 */ /* 0x004fe20008000f00 */
[----:B------:R-:W-:Y:S01]  /*72f0*/  IMAD.U32 R4, RZ, RZ, UR8 ;  /* 0x00000008ff047e24 */ /* 0x000fe2000f8e00ff */
[----:B-----5:R-:W-:Y:S01]  /*7300*/  MOV R7, UR7 ;  /* 0x0000000700077c02 */ /* 0x020fe20008000f00 */
[----:B------:R-:W-:Y:S01]  /*7310*/  IMAD.U32 R6, RZ, RZ, UR6 ;  /* 0x00000006ff067e24 */ /* 0x000fe2000f8e00ff */
[----:B---3--:R-:W-:Y:S01]  /*7320*/  MOV R11, UR5 ;  /* 0x00000005000b7c02 */ /* 0x008fe20008000f00 */
[----:B------:R-:W-:Y:S02]  /*7330*/  IMAD.U32 R10, RZ, RZ, UR4 ;  /* 0x00000004ff0a7e24 */ /* 0x000fe4000f8e00ff */
[----:B------:R-:W-:Y:S07]  /*7340*/  LEPC R20, `(.L_x_110) ;  /* 0x000000001014794e */ /* 0x000fee0000000000 */
[----:B-1--4-:R-:W-:Y:S05]  /*7350*/  CALL.ABS.NOINC R2 ;  /* 0x0000000002007343 */ /* 0x012fea0003c00000 */
.L_x_110:
[-C--:B---3--:R-:W-:Y:S01]  /*7360*/  F2FP.F16.E4M3.UNPACK_B R42, R72.reuse ;  /* 0x00000048ff2a723e */ /* 0x088fe200020006ff */
        /* <DEDUP_REMOVED lines=13> */
[----:B------:R-:W-:Y:S01]  /*7440*/  F2FP.F16.E4M3.UNPACK_B R54, R75 ;  /* 0x0000004bff36723e */ /* 0x000fe200020006ff */
[----:B------:R-:W-:Y:S01]  /*7450*/  LDTM.16dp32bit_t0_t15.x32 R4, tmem[UR4+0x40] ;  /* 0x00004004000479ee */ /* 0x000fe20008a80000 */
[----:B------:R-:W2:Y:S01]  /*7460*/  LDTM.16dp32bit_t16_t31.x32 R4, tmem[UR4+0x60] ;  /* 0x00006004000479ee */ /* 0x000ea20008aa0000 */
[----:B------:R-:W-:Y:S01]  /*7470*/  HADD2.F32 R46, -RZ, R46.H1_H1 ;  /* 0x3000002eff2e7230 */ /* 0x000fe20000004100 */
[----:B----4-:R-:W-:Y:S01]  /*7480*/  F2FP.F16.E4M3.UNPACK_B R58, R76 ;  /* 0x0000004cff3a723e */ /* 0x010fe200020006ff */
[--C-:B------:R-:W-:Y:S01]  /*7490*/  HADD2.F32 R49, -RZ, R50.reuse.H0_H0 ;  /* 0x20000032ff317230 */ /* 0x100fe20000004100 */
[----:B------:R-:W-:Y:S01]  /*74a0*/  F2FP.F16.E4M3.UNPACK_B R62, R77 ;  /* 0x0000004dff3e723e */ /* 0x000fe200020006ff */
[----:B------:R-:W-:Y:S01]  /*74b0*/  HADD2.F32 R50, -RZ, R50.H1_H1 ;  /* 0x30000032ff327230 */ /* 0x000fe20000004100 */
[----:B------:R-:W-:Y:S01]  /*74c0*/  F2FP.F16.E4M3.UNPACK_B R66, R78 ;  /* 0x0000004eff42723e */ /* 0x000fe200020006ff */
[--C-:B------:R-:W-:Y:S01]  /*74d0*/  HADD2.F32 R53, -RZ, R54.reuse.H0_H0 ;  /* 0x20000036ff357230 */ /* 0x100fe20000004100 */
[----:B------:R-:W-:Y:S01]  /*74e0*/  F2FP.F16.E4M3.UNPACK_B R70, R79 ;  /* 0x0000004fff46723e */ /* 0x000fe200020006ff */
[----:B------:R-:W-:Y:S01]  /*74f0*/  HADD2.F32 R54, -RZ, R54.H1_H1 ;  /* 0x30000036ff367230 */ /* 0x000fe20000004100 */
[----:B------:R-:W-:Y:S01]  /*7500*/  F2FP.F16.E4M3.UNPACK_B R56, R75.H1 ;  /* 0x0000004bff38723e */ /* 0x000fe200030006ff */
[--C-:B------:R-:W-:Y:S01]  /*7510*/  HADD2.F32 R57, -RZ, R58.reuse.H0_H0 ;  /* 0x2000003aff397230 */ /* 0x100fe20000004100 */
[----:B------:R-:W-:Y:S01]  /*7520*/  F2FP.F16.E4M3.UNPACK_B R60, R76.H1 ;  /* 0x0000004cff3c723e */ /* 0x000fe200030006ff */
[----:B------:R-:W-:Y:S01]  /*7530*/  HADD2.F32 R58, -RZ, R58.H1_H1 ;  /* 0x3000003aff3a7230 */ /* 0x000fe20000004100 */
[----:B------:R-:W-:Y:S01]  /*7540*/  F2FP.F16.E4M3.UNPACK_B R64, R77.H1 ;  /* 0x0000004dff40723e */ /* 0x000fe200030006ff */
[--C-:B------:R-:W-:Y:S01]  /*7550*/  HADD2.F32 R61, -RZ, R62.reuse.H0_H0 ;  /* 0x2000003eff3d7230 */ /* 0x100fe20000004100 */
[----:B------:R-:W-:Y:S01]  /*7560*/  F2FP.F16.E4M3.UNPACK_B R68, R78.H1 ;  /* 0x0000004eff44723e */ /* 0x000fe200030006ff */
[----:B------:R-:W-:Y:S01]  /*7570*/  HADD2.F32 R62, -RZ, R62.H1_H1 ;  /* 0x3000003eff3e7230 */ /* 0x000fe20000004100 */
[----:B------:R-:W-:Y:S01]  /*7580*/  ISETP.NE.AND P0, PT, R98, RZ, PT ;  /* 0x000000ff6200720c */ /* 0x000fe20003f05270 */
[--C-:B------:R-:W-:Y:S01]  /*7590*/  HADD2.F32 R65, -RZ, R66.reuse.H0_H0 ;  /* 0x20000042ff417230 */ /* 0x100fe20000004100 */
[----:B------:R-:W-:Y:S01]  /*75a0*/  ISETP.NE.AND P6, PT, R103, RZ, PT ;  /* 0x000000ff6700720c */ /* 0x000fe20003fc5270 */
[----:B------:R-:W-:Y:S02]  /*75b0*/  HADD2.F32 R66, -RZ, R66.H1_H1 ;  /* 0x30000042ff427230 */ /* 0x000fe40000004100 */
[--C-:B------:R-:W-:Y:S02]  /*75c0*/  HADD2.F32 R69, -RZ, R70.reuse.H0_H0 ;  /* 0x20000046ff457230 */ /* 0x100fe40000004100 */
[C---:B--2---:R-:W-:Y:S01]  /*75d0*/  FMUL R0, R38.reuse, R4 ;  /* 0x0000000426007220 */ /* 0x044fe20000400000 */
[C---:B------:R-:W-:Y:S01]  /*75e0*/  FMUL R2, R38.reuse, R5 ;  /* 0x0000000526027220 */ /* 0x040fe20000400000 */
[C---:B------:R-:W-:Y:S01]  /*75f0*/  FMUL R4, R38.reuse, R8 ;  /* 0x0000000826047220 */ /* 0x040fe20000400000 */
[C---:B------:R-:W-:Y:S01]  /*7600*/  FMUL R5, R38.reuse, R9 ;  /* 0x0000000926057220 */ /* 0x040fe20000400000 */
[C---:B------:R-:W-:Y:S01]  /*7610*/  FFMA R0, R41.reuse, R40, R0 ;  /* 0x0000002829007223 */ /* 0x040fe20000000000 */
[C---:B------:R-:W-:Y:S01]  /*7620*/  FFMA R2, R41.reuse, R43, R2 ;  /* 0x0000002b29027223 */ /* 0x040fe20000000002 */
        /* <DEDUP_REMOVED lines=10> */
[----:B------:R-:W-:Y:S02]  /*76d0*/  HADD2.F32 R70, -RZ, R70.H1_H1 ;  /* 0x30000046ff467230 */ /* 0x000fe40000004100 */
[C---:B------:R-:W-:Y:S01]  /*76e0*/  FMUL R28, R38.reuse, R32 ;  /* 0x00000020261c7220 */ /* 0x040fe20000400000 */
[C---:B------:R-:W-:Y:S01]  /*76f0*/  FMUL R29, R38.reuse, R33 ;  /* 0x00000021261d7220 */ /* 0x040fe20000400000 */
[C---:B------:R-:W-:Y:S01]  /*7700*/  FMUL R3, R38.reuse, R6 ;  /* 0x0000000626037220 */ /* 0x040fe20000400000 */
[C---:B------:R-:W-:Y:S01]  /*7710*/  FMUL R7, R38.reuse, R7 ;  /* 0x0000000726077220 */ /* 0x040fe20000400000 */
[--C-:B------:R-:W-:Y:S02]  /*7720*/  HADD2.F32 R47, -RZ, R48.reuse.H0_H0 ;  /* 0x20000030ff2f7230 */ /* 0x100fe40000004100 */
[C---:B------:R-:W-:Y:S01]  /*7730*/  FMUL R6, R38.reuse, R10 ;  /* 0x0000000a26067220 */ /* 0x040fe20000400000 */
[C---:B------:R-:W-:Y:S01]  /*7740*/  FFMA R3, R41.reuse, R42, R3 ;  /* 0x0000002a29037223 */ /* 0x040fe20000000003 */
[----:B------:R-:W-:Y:S02]  /*7750*/  HADD2.F32 R48, -RZ, R48.H1_H1 ;  /* 0x30000030ff307230 */ /* 0x000fe40000004100 */
[C---:B------:R-:W-:Y:S01]  /*7760*/  FFMA R7, R41.reuse, R44, R7 ;  /* 0x0000002c29077223 */ /* 0x040fe20000000007 */
[C---:B------:R-:W-:Y:S01]  /*7770*/  FFMA R4, R41.reuse, R45, R4 ;  /* 0x0000002d29047223 */ /* 0x040fe20000000004 */
[C---:B------:R-:W-:Y:S01]  /*7780*/  FFMA R5, R41.reuse, R46, R5 ;  /* 0x0000002e29057223 */ /* 0x040fe20000000005 */
[----:B------:R-:W-:Y:S01]  /*7790*/  FFMA R6, R41, R47, R6 ;  /* 0x0000002f29067223 */ /* 0x000fe20000000006 */
[----:B------:R-:W-:Y:S01]  /*77a0*/  FMUL R11, R38, R11 ;  /* 0x0000000b260b7220 */ /* 0x000fe20000400000 */
[----:B------:R-:W-:Y:S01]  /*77b0*/  F2FP.F16.E4M3.UNPACK_B R40, R79.H1 ;  /* 0x0000004fff28723e */ /* 0x000fe200030006ff */
[--C-:B------:R-:W-:Y:S01]  /*77c0*/  HADD2.F32 R51, -RZ, R52.reuse.H0_H0 ;  /* 0x20000034ff337230 */ /* 0x100fe20000004100 */
[----:B------:R-:W-:Y:S01]  /*77d0*/  F2FP.SATFINITE.E4M3.F32.PACK_AB_MERGE_C R105, R7, R3, RZ ;  /* 0x000000030769723e */ /* 0x000fe200048070ff */
[C---:B------:R-:W-:Y:S01]  /*77e0*/  FFMA R11, R41.reuse, R48, R11 ;  /* 0x00000030290b7223 */ /* 0x040fe2000000000b */
[C---:B------:R-:W-:Y:S01]  /*77f0*/  FFMA R8, R41.reuse, R49, R8 ;  /* 0x0000003129087223 */ /* 0x040fe20000000008 */
[----:B------:R-:W-:Y:S01]  /*7800*/  FFMA R9, R41, R50, R9 ;  /* 0x0000003229097223 */ /* 0x000fe20000000009 */
[----:B-1----:R-:W-:Y:S01]  /*7810*/  F2FP.SATFINITE.E4M3.F32.PACK_AB_MERGE_C R108, R2, R0, R105 ;  /* 0x00000000026c723e */ /* 0x002fe20004807069 */
[----:B------:R-:W-:Y:S01]  /*7820*/  HADD2.F32 R52, -RZ, R52.H1_H1 ;  /* 0x30000034ff347230 */ /* 0x000fe20000004100 */
[----:B------:R-:W-:Y:S01]  /*7830*/  F2FP.SATFINITE.E4M3.F32.PACK_AB_MERGE_C R109, R11, R6, RZ ;  /* 0x000000060b6d723e */ /* 0x000fe200048070ff */
[C---:B------:R-:W-:Y:S01]  /*7840*/  FMUL R10, R38.reuse, R14 ;  /* 0x0000000e260a7220 */ /* 0x040fe20000400000 */
[C---:B------:R-:W-:Y:S01]  /*7850*/  FMUL R15, R38.reuse, R15 ;  /* 0x0000000f260f7220 */ /* 0x040fe20000400000 */
[--C-:B------:R-:W-:Y:S01]  /*7860*/  HADD2.F32 R55, -RZ, R56.reuse.H0_H0 ;  /* 0x20000038ff377230 */ /* 0x100fe20000004100 */
[----:B------:R-:W-:Y:S01]  /*7870*/  F2FP.SATFINITE.E4M3.F32.PACK_AB_MERGE_C R109, R5, R4, R109 ;  /* 0x00000004056d723e */ /* 0x000fe2000480706d */
[C---:B------:R-:W-:Y:S01]  /*7880*/  FFMA R10, R41.reuse, R51, R10 ;  /* 0x00000033290a7223 */ /* 0x040fe2000000000a */
[C---:B------:R-:W-:Y:S01]  /*7890*/  FFMA R15, R41.reuse, R52, R15 ;  /* 0x00000034290f7223 */ /* 0x040fe2000000000f */
[C---:B------:R-:W-:Y:S01]  /*78a0*/  FFMA R12, R41.reuse, R53, R12 ;  /* 0x00000035290c7223 */ /* 0x040fe2000000000c */
[C---:B------:R-:W-:Y:S01]  /*78b0*/  FFMA R13, R41.reuse, R54, R13 ;  /* 0x00000036290d7223 */ /* 0x040fe2000000000d */
[----:B------:R-:W-:Y:S02]  /*78c0*/  HADD2.F32 R56, -RZ, R56.H1_H1 ;  /* 0x30000038ff387230 */ /* 0x000fe40000004100 */
[C---:B------:R-:W-:Y:S01]  /*78d0*/  FMUL R14, R38.reuse, R18 ;  /* 0x00000012260e7220 */ /* 0x040fe20000400000 */
[C---:B------:R-:W-:Y:S01]  /*78e0*/  FMUL R19, R38.reuse, R19 ;  /* 0x0000001326137220 */ /* 0x040fe20000400000 */
[--C-:B------:R-:W-:Y:S02]  /*78f0*/  HADD2.F32 R59, -RZ, R60.reuse.H0_H0 ;  /* 0x2000003cff3b7230 */ /* 0x100fe40000004100 */
[C---:B------:R-:W-:Y:S01]  /*7900*/  FMUL R18, R38.reuse, R22 ;  /* 0x0000001626127220 */ /* 0x040fe20000400000 */
[C---:B------:R-:W-:Y:S01]  /*7910*/  FFMA R14, R41.reuse, R55, R14 ;  /* 0x00000037290e7223 */ /* 0x040fe2000000000e */
[----:B------:R-:W-:Y:S02]  /*7920*/  HADD2.F32 R60, -RZ, R60.H1_H1 ;  /* 0x3000003cff3c7230 */ /* 0x000fe40000004100 */
        /* <DEDUP_REMOVED lines=54> */
[----:B------:R-:W-:Y:S02]  /*7c90*/  UIADD3 UR4, UP0, UPT, UR62, 0x680, URZ ;  /* 0x000006803e047890 */ /* 0x000fe4000ff1e0ff */
[----:B------:R-:W-:Y:S02]  /*7ca0*/  UIADD3 UR9, UPT, UPT, UR49, 0x40, URZ ;  /* 0x0000004031097890 */ /* 0x000fe4000fffe0ff */
[----:B------:R-:W-:Y:S02]  /*7cb0*/  UIADD3 UR8, UPT, UPT, UR44, 0x5200, URZ ;  /* 0x000052002c087890 */ /* 0x000fe4000fffe0ff */
[----:B------:R-:W-:Y:S01]  /*7cc0*/  UIADD3.X UR5, UPT, UPT, URZ, UR63, URZ, UP0, !UPT ;  /* 0x0000003fff057290 */ /* 0x000fe200087fe4ff */
[----:B------:R-:W-:Y:S01]  /*7cd0*/  UMOV UR10, UR50 ;  /* 0x00000032000a7c82 */ /* 0x000fe20008000000 */
[----:B------:R-:W-:Y:S07]  /*7ce0*/  UMOV UR11, UR36 ;  /* 0x00000024000b7c82 */ /* 0x000fee0008000000 */
[----:B------:R2:W-:Y:S01]  /*7cf0*/  UTMASTG.3D [UR8], [UR4] ;  /* 0x00000008040073b5 */ /* 0x0005e20008010000 */
[----:B------:R0:W-:Y:S01]  /*7d00*/  UTMACMDFLUSH ;  /* 0x00000000000079b7 */ /* 0x0001e20000000000 */
[----:B--2---:R-:W-:Y:S04]  /*7d10*/  DEPBAR.LE SB0, 0x1 ;  /* 0x000080400000791a */ /* 0x004fe80000000000 */
.L_x_112:
[----:B------:R-:W-:Y:S05]  /*7d20*/  BSYNC.RECONVERGENT B0 ;  /* 0x0000000000007941 */ /* 0x000fea0003800200 */
.L_x_111:
        /* <DEDUP_REMOVED lines=15> */
.L_x_116:
[----:B------:R-:W-:Y:S05]  /*7e20*/  BSYNC B0 ;  /* 0x0000000000007941 */ /* 0x000fea0003800000 */
.L_x_115:
        /* <DEDUP_REMOVED lines=14> */
[----:B------:R-:W-:Y:S01]  /*7f10*/  SEL R93, R93, RZ, P0 ;  /* 0x000000ff5d5d7207 */ /* 0x000fe20000000000 */
[----:B-----5:R5:W-:Y:S02]  /*7f20*/  SYNCS.ARRIVE.TRANS64.RED.A1T0 RZ, [R3+URZ], RZ ;  /* 0x000000ff03ff79a7 */ /* 0x020be400081004ff */
[----:B-----5:R-:W-:Y:S04]  /*7f30*/  SEL R3, RZ, 0x1, P0 ;  /* 0x00000001ff037807 */ /* 0x020fe80000000000 */
[----:B--23--:R-:W-:Y:S02]  /*7f40*/  LOP3.LUT R92, R92, R3, RZ, 0x3c, !PT ;  /* 0x000000035c5c7212 */ /* 0x00cfe400078e3cff */
.L_x_114:
[----:B------:R-:W-:Y:S05]  /*7f50*/  BSYNC B1 ;  /* 0x0000000000017941 */ /* 0x000fea0003800000 */
.L_x_113:
[----:B------:R-:W-:Y:S05]  /*7f60*/  VIADD R3, R39, 0x80 ;  /* 0x0000008027037836 */ /* 0x000fea0000000000 */
        /* <DEDUP_REMOVED lines=9> */
[----:B------:R-:W3:Y:S01]  /*8000*/  LDCU.64 UR6, c[0x4][0x80] ;  /* 0x01001000ff0677ac */ /* 0x000ee20008000a00 */
[----:B------:R-:W1:Y:S01]  /*8010*/  LDC.64 R2, c[0x4][R3] ;  /* 0x0100000003027b82 */ /* 0x000e620000000a00 */
[----:B------:R-:W5:Y:S01]  /*8020*/  LDCU.64 UR4, c[0x4][0x18] ;  /* 0x01000300ff0477ac */ /* 0x000f620008000a00 */
[----:B--2---:R-:W-:Y:S01]  /*8030*/  MOV R5, UR9 ;  /* 0x0000000900057c02 */ /* 0x004fe20008000f00 */
[----:B------:R-:W-:Y:S01]  /*8040*/  IMAD.U32 R4, RZ, RZ, UR8 ;  /* 0x00000008ff047e24 */ /* 0x000fe2000f8e00ff */
[----:B---3--:R-:W-:Y:S01]  /*8050*/  MOV R7, UR7 ;  /* 0x0000000700077c02 */ /* 0x008fe20008000f00 */
[----:B------:R-:W-:Y:S01]  /*8060*/  IMAD.U32 R6, RZ, RZ, UR6 ;  /* 0x00000006ff067e24 */ /* 0x000fe2000f8e00ff */
[----:B-----5:R-:W-:Y:S01]  /*8070*/  MOV R11, UR5 ;  /* 0x00000005000b7c02 */ /* 0x020fe20008000f00 */
[----:B------:R-:W-:Y:S02]  /*8080*/  IMAD.U32 R10, RZ, RZ, UR4 ;  /* 0x00000004ff0a7e24 */ /* 0x000fe4000f8e00ff */
[----:B------:R-:W-:Y:S07]  /*8090*/  LEPC R20, `(.L_x_118) ;  /* 0x000000001014794e */ /* 0x000fee0000000000 */
[----:B-1--4-:R-:W-:Y:S05]  /*80a0*/  CALL.ABS.NOINC R2 ;  /* 0x0000000002007343 */ /* 0x012fea0003c00000 */
.L_x_118:
[-C--:B------:R-:W-:Y:S01]  /*80b0*/  F2FP.F16.E4M3.UNPACK_B R42, R72.reuse ;  /* 0x00000048ff2a723e */ /* 0x080fe200020006ff */
        /* <DEDUP_REMOVED lines=17> */
[----:B------:R-:W-:Y:S01]  /*81d0*/  ISETP.NE.AND P6, PT, R103, RZ, PT ;  /* 0x000000ff6700720c */ /* 0x000fe20003fc5270 */
[--C-:B------:R-:W-:Y:S01]  /*81e0*/  HADD2.F32 R49, -RZ, R50.reuse.H0_H0 ;  /* 0x20000032ff317230 */ /* 0x100fe20000004100 */
[----:B----4-:R-:W-:Y:S01]  /*81f0*/  F2FP.F16.E4M3.UNPACK_B R58, R76 ;  /* 0x0000004cff3a723e */ /* 0x010fe200020006ff */
[----:B------:R-:W-:Y:S01]  /*8200*/  HADD2.F32 R50, -RZ, R50.H1_H1 ;  /* 0x30000032ff327230 */ /* 0x000fe20000004100 */
[----:B------:R-:W-:Y:S01]  /*8210*/  F2FP.F16.E4M3.UNPACK_B R62, R77 ;  /* 0x0000004dff3e723e */ /* 0x000fe200020006ff */
[--C-:B------:R-:W-:Y:S01]  /*8220*/  HADD2.F32 R53, -RZ, R54.reuse.H0_H0 ;  /* 0x20000036ff357230 */ /* 0x100fe20000004100 */
[----:B------:R-:W-:Y:S01]  /*8230*/  F2FP.F16.E4M3.UNPACK_B R66, R78 ;  /* 0x0000004eff42723e */ /* 0x000fe200020006ff */
[----:B------:R-:W-:Y:S01]  /*8240*/  HADD2.F32 R54, -RZ, R54.H1_H1 ;  /* 0x30000036ff367230 */ /* 0x000fe20000004100 */
[----:B------:R-:W-:Y:S01]  /*8250*/  F2FP.F16.E4M3.UNPACK_B R70, R79 ;  /* 0x0000004fff46723e */ /* 0x000fe200020006ff */
[--C-:B------:R-:W-:Y:S01]  /*8260*/  HADD2.F32 R57, -RZ, R58.reuse.H0_H0 ;  /* 0x2000003aff397230 */ /* 0x100fe20000004100 */
[----:B------:R-:W-:Y:S01]  /*8270*/  F2FP.F16.E4M3.UNPACK_B R56, R75.H1 ;  /* 0x0000004bff38723e */ /* 0x000fe200030006ff */
[----:B------:R-:W-:Y:S01]  /*8280*/  HADD2.F32 R58, -RZ, R58.H1_H1 ;  /* 0x3000003aff3a7230 */ /* 0x000fe20000004100 */
[----:B------:R-:W-:Y:S01]  /*8290*/  F2FP.F16.E4M3.UNPACK_B R60, R76.H1 ;  /* 0x0000004cff3c723e */ /* 0x000fe200030006ff */
[--C-:B------:R-:W-:Y:S01]  /*82a0*/  HADD2.F32 R61, -RZ, R62.reuse.H0_H0 ;  /* 0x2000003eff3d7230 */ /* 0x100fe20000004100 */
[----:B------:R-:W-:Y:S01]  /*82b0*/  F2FP.F16.E4M3.UNPACK_B R64, R77.H1 ;  /* 0x0000004dff40723e */ /* 0x000fe200030006ff */
[----:B------:R-:W-:Y:S01]  /*82c0*/  HADD2.F32 R62, -RZ, R62.H1_H1 ;  /* 0x3000003eff3e7230 */ /* 0x000fe20000004100 */
[----:B------:R-:W-:Y:S01]  /*82d0*/  F2FP.F16.E4M3.UNPACK_B R68, R78.H1 ;  /* 0x0000004eff44723e */ /* 0x000fe200030006ff */
        /* <DEDUP_REMOVED lines=112> */
[----:B------:R-:W-:Y:S02]  /*89e0*/  UIADD3 UR4, UPT, UPT, UR44, 0x4200, URZ ;  /* 0x000042002c047890 */ /* 0x000fe4000fffe0ff */
[----:B------:R-:W-:Y:S01]  /*89f0*/  UIADD3 UR9, UPT, UPT, UR49, 0x80, URZ ;  /* 0x0000008031097890 */ /* 0x000fe2000fffe0ff */
[----:B------:R-:W-:Y:S01]  /*8a00*/  UMOV UR10, UR50 ;  /* 0x00000032000a7c82 */ /* 0x000fe20008000000 */
[----:B------:R-:W-:Y:S02]  /*8a10*/  UMOV UR11, UR36 ;  /* 0x00000024000b7c82 */ /* 0x000fe40008000000 */
        /* <DEDUP_REMOVED lines=8> */
.L_x_120:
[----:B------:R-:W-:Y:S05]  /*8aa0*/  BSYNC.RECONVERGENT B0 ;  /* 0x0000000000007941 */ /* 0x000fea0003800200 */
.L_x_119:
        /* <DEDUP_REMOVED lines=15> */
.L_x_124:
[----:B------:R-:W-:Y:S05]  /*8ba0*/  BSYNC B0 ;  /* 0x0000000000007941 */ /* 0x000fea0003800000 */
.L_x_123:
        /* <DEDUP_REMOVED lines=18> */
.L_x_122:
[----:B------:R-:W-:Y:S05]  /*8cd0*/  BSYNC B1 ;  /* 0x0000000000017941 */ /* 0x000fea0003800000 */
.L_x_121:
        /* <DEDUP_REMOVED lines=21> */
.L_x_126:
[----:B------:R-:W-:Y:S01]  /*8e30*/  ISETP.NE.AND P0, PT, R98, RZ, PT ;  /* 0x000000ff6200720c */ /* 0x000fe20003f05270 */
[----:B------:R-:W-:Y:S05]  /*8e40*/  WARPSYNC.ALL ;  /* 0x0000000000007948 */ /* 0x000fea0003800000 */
[----:B------:R-:W-:Y:S01]  /*8e50*/  R2UR UR4, R39 ;  /* 0x00000000270472ca */ /* 0x000fe200000e0000 */
[----:B------:R-:W-:Y:S01]  /*8e60*/  BSSY.RECONVERGENT B0, `(.L_x_127) ;  /* 0x000009c000007945 */ /* 0x000fe20003800200 */
[-C--:B---3--:R-:W-:Y:S02]  /*8e70*/  F2FP.F16.E4M3.UNPACK_B R42, R72.reuse ;  /* 0x00000048ff2a723e */ /* 0x088fe400020006ff */
[----:B------:R-:W-:Y:S02]  /*8e80*/  F2FP.F16.E4M3.UNPACK_B R72, R72.H1 ;  /* 0x00000048ff48723e */ /* 0x000fe400030006ff */
[-C--:B------:R-:W-:Y:S01]  /*8e90*/  F2FP.F16.E4M3.UNPACK_B R46, R73.reuse ;  /* 0x00000049ff2e723e */ /* 0x080fe200020006ff */
[--C-:B------:R-:W-:Y:S01]  /*8ea0*/  HADD2.F32 R40, -RZ, R42.reuse.H0_H0 ;  /* 0x2000002aff287230 */ /* 0x100fe20000004100 */
[----:B------:R-:W-:Y:S01]  /*8eb0*/  F2FP.F16.E4M3.UNPACK_B R73, R73.H1 ;  /* 0x00000049ff49723e */ /* 0x000fe200030006ff */
[----:B------:R-:W-:Y:S01]  /*8ec0*/  HADD2.F32 R42, -RZ, R42.H1_H1 ;  /* 0x3000002aff2a7230 */ /* 0x000fe20000004100 */
[-C--:B------:R-:W-:Y:S01]  /*8ed0*/  F2FP.F16.E4M3.UNPACK_B R50, R74.reuse ;  /* 0x0000004aff32723e */ /* 0x080fe200020006ff */
[----:B------:R-:W-:Y:S01]  /*8ee0*/  HADD2.F32 R43, -RZ, R72.H0_H0 ;  /* 0x20000048ff2b7230 */ /* 0x000fe20000004100 */
[----:B------:R-:W-:Y:S01]  /*8ef0*/  F2FP.F16.E4M3.UNPACK_B R74, R74.H1 ;  /* 0x0000004aff4a723e */ /* 0x000fe200030006ff */
[----:B------:R-:W-:Y:S01]  /*8f00*/  LDTM.16dp32bit_t0_t15.x32 R4, tmem[UR4+0xc0] ;  /* 0x0000c004000479ee */ /* 0x000fe20008a80000 */
[----:B------:R-:W2:Y:S01]  /*8f10*/  LDTM.16dp32bit_t16_t31.x32 R4, tmem[UR4+0xe0] ;  /* 0x0000e004000479ee */ /* 0x000ea20008aa0000 */
[----:B------:R-:W-:Y:S01]  /*8f20*/  NOP ;  /* 0x0000000000007918 */ /* 0x000fe20000000000 */
[--C-:B------:R-:W-:Y:S01]  /*8f30*/  HADD2.F32 R45, -RZ, R46.reuse.H0_H0 ;  /* 0x2000002eff2d7230 */ /* 0x100fe20000004100 */
[----:B------:R-:W-:Y:S01]  /*8f40*/  R2UR UR5, R71 ;  /* 0x00000000470572ca */ /* 0x000fe200000e0000 */
[----:B------:R-:W-:Y:S01]  /*8f50*/  HADD2.F32 R46, -RZ, R46.H1_H1 ;  /* 0x3000002eff2e7230 */ /* 0x000fe20000004100 */
[----:B------:R-:W-:Y:S01]  /*8f60*/  F2FP.F16.E4M3.UNPACK_B R54, R75 ;  /* 0x0000004bff36723e */ /* 0x000fe200020006ff */
        /* <DEDUP_REMOVED lines=10> */
[----:B------:R-:W-:Y:S01]  /*9010*/  UIADD3 UR4, UPT, UPT, UR5, 0xb0, URZ ;  /* 0x000000b005047890 */ /* 0x000fe2000fffe0ff */
[----:B------:R-:W-:Y:S01]  /*9020*/  HADD2.F32 R59, -RZ, R58.H1_H1 ;  /* 0x3000003aff3b7230 */ /* 0x000fe20000004100 */
[----:B------:R-:W-:Y:S01]  /*9030*/  F2FP.F16.E4M3.UNPACK_B R76, R76.H1 ;  /* 0x0000004cff4c723e */ /* 0x000fe200030006ff */
[--C-:B------:R-:W-:Y:S01]  /*9040*/  HADD2.F32 R60, -RZ, R62.reuse.H0_H0 ;  /* 0x2000003eff3c7230 */ /* 0x100fe20000004100 */
[----:B------:R-:W-:Y:S01]  /*9050*/  UPRMT UR4, UR45, 0x654, UR4 ;  /* 0x000006542d047896 */ /* 0x000fe20008000004 */
[----:B------:R-:W-:Y:S01]  /*9060*/  HADD2.F32 R63, -RZ, R62.H1_H1 ;  /* 0x3000003eff3f7230 */ /* 0x000fe20000004100 */
[----:B------:R-:W-:Y:S01]  /*9070*/  F2FP.F16.E4M3.UNPACK_B R77, R77.H1 ;  /* 0x0000004dff4d723e */ /* 0x000fe200030006ff */
[--C-:B------:R-:W-:Y:S02]  /*9080*/  HADD2.F32 R64, -RZ, R66.reuse.H0_H0 ;  /* 0x20000042ff407230 */ /* 0x100fe40000004100 */
[C---:B--2---:R-:W-:Y:S01]  /*9090*/  FMUL R4, R38.reuse, R4 ;  /* 0x0000000426047220 */ /* 0x044fe20000400000 */
[C---:B------:R-:W-:Y:S01]  /*90a0*/  FMUL R5, R38.reuse, R5 ;  /* 0x0000000526057220 */ /* 0x040fe20000400000 */
[C---:B------:R-:W-:Y:S01]  /*90b0*/  FMUL R8, R38.reuse, R8 ;  /* 0x0000000826087220 */ /* 0x040fe20000400000 */
[C---:B------:R-:W-:Y:S01]  /*90c0*/  FMUL R9, R38.reuse, R9 ;  /* 0x0000000926097220 */ /* 0x040fe20000400000 */
[C---:B------:R-:W-:Y:S01]  /*90d0*/  FFMA R4, R41.reuse, R40, R4 ;  /* 0x0000002829047223 */ /* 0x040fe20000000004 */
[----:B------:R-:W-:Y:S01]  /*90e0*/  SYNCS.ARRIVE.TRANS64.RED.A1T0 RZ, [UR4], RZ ;  /* 0x000000ffffff79a7 */ /* 0x000fe20008100404 */
        /* <DEDUP_REMOVED lines=10> */
[----:B------:R-:W-:Y:S02]  /*9190*/  HADD2.F32 R44, -RZ, R72.H1_H1 ;  /* 0x30000048ff2c7230 */ /* 0x000fe40000004100 */
[C---:B------:R-:W-:Y:S01]  /*91a0*/  FMUL R7, R38.reuse, R7 ;  /* 0x0000000726077220 */ /* 0x040fe20000400000 */
[--C-:B------:R-:W-:Y:S02]  /*91b0*/  HADD2.F32 R47, -RZ, R73.reuse.H0_H0 ;  /* 0x20000049ff2f7230 */ /* 0x100fe40000004100 */
[C---:B------:R-:W-:Y:S01]  /*91c0*/  FFMA R6, R41.reuse, R43, R6 ;  /* 0x0000002b29067223 */ /* 0x040fe20000000006 */
[--C-:B------:R-:W-:Y:S02]  /*91d0*/  HADD2.F32 R40, -RZ, R68.reuse.H0_H0 ;  /* 0x20000044ff287230 */ /* 0x100fe40000004100 */
[C---:B------:R-:W-:Y:S01]  /*91e0*/  FFMA R7, R41.reuse, R44, R7 ;  /* 0x0000002c29077223 */ /* 0x040fe20000000007 */
[C---:B------:R-:W-:Y:S01]  /*91f0*/  FFMA R8, R41.reuse, R45, R8 ;  /* 0x0000002d29087223 */ /* 0x040fe20000000008 */
[----:B------:R-:W-:Y:S01]  /*9200*/  FFMA R9, R41, R46, R9 ;  /* 0x0000002e29097223 */ /* 0x000fe20000000009 */
[----:B------:R-:W-:Y:S02]  /*9210*/  HADD2.F32 R43, -RZ, R68.H1_H1 ;  /* 0x30000044ff2b7230 */ /* 0x000fe40000004100 */
[C---:B------:R-:W-:Y:S01]  /*9220*/  FMUL R10, R38.reuse, R10 ;  /* 0x0000000a260a7220 */ /* 0x040fe20000400000 */
[----:B------:R-:W-:Y:S01]  /*9230*/  HADD2.F32 R48, -RZ, R73.H1_H1 ;  /* 0x30000049ff307230 */ /* 0x000fe20000004100 */
[----:B------:R-:W-:Y:S01]  /*9240*/  F2FP.SATFINITE.E4M3.F32.PACK_AB_MERGE_C R104, R7, R6, RZ ;  /* 0x000000060768723e */ /* 0x000fe200048070ff */
[C---:B------:R-:W-:Y:S01]  /*9250*/  FMUL R7, R38.reuse, R24 ;  /* 0x0000001826077220 */ /* 0x040fe20000400000 */
[----:B------:R-:W-:Y:S01]  /*9260*/  FFMA R10, R41, R47, R10 ;  /* 0x0000002f290a7223 */ /* 0x000fe2000000000a */
[C---:B------:R-:W-:Y:S01]  /*9270*/  FMUL R24, R38.reuse, R29 ;  /* 0x0000001d26187220 */ /* 0x040fe20000400000 */
[----:B------:R-:W-:Y:S01]  /*9280*/  F2FP.SATFINITE.E4M3.F32.PACK_AB_MERGE_C R104, R5, R4, R104 ;  /* 0x000000040568723e */ /* 0x000fe20004807068 */
[C---:B------:R-:W-:Y:S01]  /*9290*/  FMUL R11, R38.reuse, R11 ;  /* 0x0000000b260b7220 */ /* 0x040fe20000400000 */
[--C-:B------:R-:W-:Y:S02]  /*92a0*/  HADD2.F32 R51, -RZ, R74.reuse.H0_H0 ;  /* 0x2000004aff337230 */ /* 0x100fe40000004100 */
[C---:B------:R-:W-:Y:S01]  /*92b0*/  FMUL R14, R38.reuse, R14 ;  /* 0x0000000e260e7220 */ /* 0x040fe20000400000 */
[----:B------:R-:W-:Y:S02]  /*92c0*/  HADD2.F32 R52, -RZ, R74.H1_H1 ;  /* 0x3000004aff347230 */ /* 0x000fe40000004100 */
[C---:B------:R-:W-:Y:S01]  /*92d0*/  FFMA R11, R41.reuse, R48, R11 ;  /* 0x00000030290b7223 */ /* 0x040fe2000000000b */
[C---:B------:R-:W-:Y:S01]  /*92e0*/  FFMA R12, R41.reuse, R49, R12 ;  /* 0x00000031290c7223 */ /* 0x040fe2000000000c */
[C---:B------:R-:W-:Y:S01]  /*92f0*/  FFMA R13, R41.reuse, R50, R13 ;  /* 0x00000032290d7223 */ /* 0x040fe2000000000d */
[----:B------:R-:W-:Y:S01]  /*9300*/  FFMA R14, R41, R51, R14 ;  /* 0x00000033290e7223 */ /* 0x000fe2000000000e */
[C---:B------:R-:W-:Y:S01]  /*9310*/  FMUL R15, R38.reuse, R15 ;  /* 0x0000000f260f7220 */ /* 0x040fe20000400000 */
[--C-:B------:R-:W-:Y:S01]  /*9320*/  HADD2.F32 R55, -RZ, R75.reuse.H0_H0 ;  /* 0x2000004bff377230 */ /* 0x100fe20000004100 */
[----:B------:R-:W-:Y:S01]  /*9330*/  F2FP.SATFINITE.E4M3.F32.PACK_AB_MERGE_C R105, R11, R10, RZ ;  /* 0x0000000a0b69723e */ /* 0x000fe200048070ff */
[----:B------:R-:W-:Y:S02]  /*9340*/  HADD2.F32 R56, -RZ, R75.H1_H1 ;  /* 0x3000004bff387230 */ /* 0x000fe40000004100 */
[C---:B------:R-:W-:Y:S01]  /*9350*/  FFMA R15, R41.reuse, R52, R15 ;  /* 0x00000034290f7223 */ /* 0x040fe2000000000f */
[----:B------:R-:W-:Y:S01]  /*9360*/  FFMA R16, R41, R53, R16 ;  /* 0x0000003529107223 */ /* 0x000fe20000000010 */
[----:B------:R-:W-:Y:S01]  /*9370*/  F2FP.SATFINITE.E4M3.F32.PACK_AB_MERGE_C R105, R9, R8, R105 ;  /* 0x000000080969723e */ /* 0x000fe20004807069 */
[----:B------:R-:W-:Y:S01]  /*9380*/  FFMA R17, R41, R54, R17 ;  /* 0x0000003629117223 */ /* 0x000fe20000000011 */
[C---:B------:R-:W-:Y:S01]  /*9390*/  FMUL R18, R38.reuse, R18 ;  /* 0x0000001226127220 */ /* 0x040fe20000400000 */
[----:B------:R-:W-:Y:S01]  /*93a0*/  F2FP.SATFINITE.E4M3.F32.PACK_AB_MERGE_C R106, R15, R14, RZ ;  /* 0x0000000e0f6a723e */ /* 0x000fe200048070ff */
[C---:B------:R-:W-:Y:S01]  /*93b0*/  FMUL R19, R38.reuse, R19 ;  /* 0x0000001326137220 */ /* 0x040fe20000400000 */
[--C-:B------:R-:W-:Y:S02]  /*93c0*/  HADD2.F32 R58, -RZ, R76.reuse.H0_H0 ;  /* 0x2000004cff3a7230 */ /* 0x100fe40000004100 */
[----:B------:R-:W-:Y:S01]  /*93d0*/  FFMA R18, R41, R55, R18 ;  /* 0x0000003729127223 */ /* 0x000fe20000000012 */
[----:B------:R-:W-:Y:S01]  /*93e0*/  F2FP.SATFINITE.E4M3.F32.PACK_AB_MERGE_C R106, R13, R12, R106 ;  /* 0x0000000c0d6a723e */ /* 0x000fe2000480706a */
[C---:B------:R-:W-:Y:S01]  /*93f0*/  FFMA R19, R41.reuse, R56, R19 ;  /* 0x0000003829137223 */ /* 0x040fe20000000013 */
[----:B------:R-:W-:Y:S02]  /*9400*/  HADD2.F32 R61, -RZ, R76.H1_H1 ;  /* 0x3000004cff3d7230 */ /* 0x000fe40000004100 */
[C---:B------:R-:W-:Y:S01]  /*9410*/  FMUL R3, R38.reuse, R22 ;  /* 0x0000001626037220 */ /* 0x040fe20000400000 */
[C---:B------:R-:W-:Y:S01]  /*9420*/  FMUL R6, R38.reuse, R23 ;  /* 0x0000001726067220 */ /* 0x040fe20000400000 */
[C---:B------:R-:W-:Y:S01]  /*9430*/  FFMA R0, R41.reuse, R57, R0 ;  /* 0x0000003929007223 */ /* 0x040fe20000000000 */
[----:B------:R-:W-:Y:S01]  /*9440*/  F2FP.F16.E4M3.UNPACK_B R78, R78.H1 ;  /* 0x0000004eff4e723e */ /* 0x000fe200030006ff */
        /* <DEDUP_REMOVED lines=8> */
[C---:B------:R-:W-:Y:S01]  /*94d0*/  FMUL R23, R38.reuse, R28 ;  /* 0x0000001c26177220 */ /* 0x040fe20000400000 */
        /* <DEDUP_REMOVED lines=10> */
[C---:B------:R-:W-:Y:S01]  /*9580*/  FFMA R24, R41.reuse, R67, R24 ;  /* 0x0000004329187223 */ /* 0x040fe20000000018 */
[C---:B------:R-:W-:Y:S01]  /*9590*/  FMUL R28, R38.reuse, R33 ;  /* 0x00000021261c7220 */ /* 0x040fe20000400000 */
[--C-:B------:R-:W-:Y:S02]  /*95a0*/  HADD2.F32 R42, -RZ, R79.reuse.H0_H0 ;  /* 0x2000004fff2a7230 */ /* 0x100fe40000004100 */
[C---:B------:R-:W-:Y:S01]  /*95b0*/  FFMA R25, R41.reuse, R66, R25 ;  /* 0x0000004229197223 */ /* 0x040fe20000000019 */
[----:B------:R-:W-:Y:S02]  /*95c0*/  HADD2.F32 R71, -RZ, R79.H1_H1 ;  /* 0x3000004fff477230 */ /* 0x000fe40000004100 */
[C---:B------:R-:W-:Y:S01]  /*95d0*/  FMUL R29, R38.reuse, R34 ;  /* 0x00000022261d7220 */ /* 0x040fe20000400000 */
[----:B------:R-:W-:Y:S01]  /*95e0*/  FFMA R26, R41, R69, R26 ;  /* 0x00000045291a7223 */ /* 0x000fe2000000001a */
[----:B------:R-:W-:Y:S01]  /*95f0*/  FMUL R30, R38, R35 ;  /* 0x00000023261e7220 */ /* 0x000fe20000400000 */
[----:B------:R-:W-:Y:S01]  /*9600*/  F2FP.SATFINITE.E4M3.F32.PACK_AB_MERGE_C R107, R19, R18, RZ ;  /* 0x00000012136b723e */ /* 0x000fe200048070ff */
[C---:B------:R-:W-:Y:S01]  /*9610*/  FFMA R27, R41.reuse, R40, R27 ;  /* 0x00000028291b7223 */ /* 0x040fe2000000001b */
[C---:B------:R-:W-:Y:S01]  /*9620*/  FFMA R28, R41.reuse, R43, R28 ;  /* 0x0000002b291c7223 */ /* 0x040fe2000000001c */
[C---:B------:R-:W-:Y:S01]  /*9630*/  FFMA R29, R41.reuse, R42, R29 ;  /* 0x0000002a291d7223 */ /* 0x040fe2000000001d */
[----:B------:R-:W-:Y:S01]  /*9640*/  FFMA R30, R41, R71, R30 ;  /* 0x00000047291e7223 */ /* 0x000fe2000000001e */
[----:B------:R-:W-:Y:S02]  /*9650*/  F2FP.SATFINITE.E4M3.F32.PACK_AB_MERGE_C R107, R17, R16, R107 ;  /* 0x00000010116b723e */ /* 0x000fe4000480706b */
[----:B------:R-:W-:Y:S02]  /*9660*/  F2FP.SATFINITE.E4M3.F32.PACK_AB_MERGE_C R3, R6, R3, RZ ;  /* 0x000000030603723e */ /* 0x000fe400048070ff */
[----:B-1----:R-:W-:Y:S01]  /*9670*/  F2FP.SATFINITE.E4M3.F32.PACK_AB_MERGE_C R109, R22, R21, RZ ;  /* 0x00000015166d723e */ /* 0x002fe200048070ff */
[----:B------:R1:W-:Y:S01]  /*9680*/  STS.128 [R84+UR44+0x5200], R104 ;  /* 0x0052006854007988 */ /* 0x0003e20008000c2c */
[----:B------:R-:W-:Y:S02]  /*9690*/  F2FP.SATFINITE.E4M3.F32.PACK_AB_MERGE_C R64, R26, R25, RZ ;  /* 0x000000191a40723e */ /* 0x000fe400048070ff */
[----:B------:R-:W-:Y:S02]  /*96a0*/  F2FP.SATFINITE.E4M3.F32.PACK_AB_MERGE_C R67, R30, R29, RZ ;  /* 0x0000001d1e43723e */ /* 0x000fe400048070ff */
[----:B------:R-:W-:Y:S02]  /*96b0*/  F2FP.SATFINITE.E4M3.F32.PACK_AB_MERGE_C R108, R2, R0, R3 ;  /* 0x00000000026c723e */ /* 0x000fe40004807003 */
[----:B------:R-:W-:Y:S02]  /*96c0*/  F2FP.SATFINITE.E4M3.F32.PACK_AB_MERGE_C R109, R20, R7, R109 ;  /* 0x00000007146d723e */ /* 0x000fe4000480706d */
[----:B------:R-:W-:Y:S02]  /*96d0*/  F2FP.SATFINITE.E4M3.F32.PACK_AB_MERGE_C R110, R24, R23, R64 ;  /* 0x00000017186e723e */ /* 0x000fe40004807040 */
[----:B------:R-:W-:Y:S02]  /*96e0*/  F2FP.SATFINITE.E4M3.F32.PACK_AB_MERGE_C R111, R28, R27, R67 ;  /* 0x0000001b1c6f723e */ /* 0x000fe40004807043 */
[----:B------:R-:W-:Y:S03]  /*96f0*/  IADD3 R36, PT, PT, R36, 0x1, RZ ;  /* 0x0000000124247810 */ /* 0x000fe60007ffe0ff */
        /* <DEDUP_REMOVED lines=18> */
.L_x_128:
[----:B------:R-:W-:Y:S05]  /*9820*/  BSYNC.RECONVERGENT B0 ;  /* 0x0000000000007941 */ /* 0x000fea0003800200 */
.L_x_127:
[----:B------:R-:W-:Y:S01]  /*9830*/  R2UR UR5, R87 ;  /* 0x00000000570572ca */ /* 0x000fe200000e0000 */
[----:B------:R-:W-:Y:S01]  /*9840*/  BAR.SYNC.DEFER_BLOCKING 0x1, 0x80 ;  /* 0x0042000000007b1d */ /* 0x000fe20000010000 */
[----:B------:R-:W-:Y:S01]  /*9850*/  R2UR UR4, R88 ;  /* 0x00000000580472ca */ /* 0x000fe200000e0000 */
[----:B------:R-:W-:Y:S01]  /*9860*/  UISETP.NE.AND UP0, UPT, UR46, URZ, UPT ;  /* 0x000000ff2e00728c */ /* 0x000fe2000bf05270 */
[----:B------:R-:W-:Y:S02]  /*9870*/  ISETP.NE.AND P0, PT, R90, 0x2, PT ;  /* 0x000000025a00780c */ /* 0x000fe40003f05270 */
[----:B------:R-:W-:Y:S02]  /*9880*/  ISETP.NE.AND P1, PT, R36, 0x4, PT ;  /* 0x000000042400780c */ /* 0x000fe40003f25270 */
[----:B------:R-:W-:Y:S02]  /*9890*/  SEL R3, RZ, 0x1, P0 ;  /* 0x00000001ff037807 */ /* 0x000fe40000000000 */
[----:B------:R-:W-:Y:S02]  /*98a0*/  SEL R0, RZ, 0x1, P1 ;  /* 0x00000001ff007807 */ /* 0x000fe40000800000 */
[----:B------:R-:W-:Y:S01]  /*98b0*/  LOP3.LUT R94, R94, R3, RZ, 0x3c, !PT ;  /* 0x000000035e5e7212 */ /* 0x000fe200078e3cff */
[----:B------:R-:W-:Y:S01]  /*98c0*/  UIADD3 UR28, UPT, UPT, UR37, UR5, URZ ;  /* 0x00000005251c7290 */ /* 0x000fe2000fffe0ff */
[----:B------:R-:W-:Y:S01]  /*98d0*/  LOP3.LUT R95, R95, R0, RZ, 0x3c, !PT ;  /* 0x000000005f5f7212 */ /* 0x000fe200078e3cff */
[----:B------:R-:W-:Y:S01]  /*98e0*/  UIADD3 UR24, UPT, UPT, UR38, UR4, URZ ;  /* 0x0000000426187290 */ /* 0x000fe2000fffe0ff */
[----:B------:R-:W-:Y:S02]  /*98f0*/  SEL R90, R90, RZ, P0 ;  /* 0x000000ff5a5a7207 */ /* 0x000fe40000000000 */
[----:B------:R-:W-:Y:S01]  /*9900*/  SEL R36, R36, RZ, P1 ;  /* 0x000000ff24247207 */ /* 0x000fe20000800000 */
[----:B------:R-:W-:Y:S01]  /*9910*/  UMOV UR36, UR59 ;  /* 0x0000003b00247c82 */ /* 0x000fe20008000000 */
[----:B------:R-:W-:Y:S07]  /*9920*/  BRA.U UP0, `(.L_x_129) ;  /* 0xffffffb900e07547 */ /* 0x000fee000b83ffff */
[----:B------:R-:W-:Y:S05]  /*9930*/  EXIT ;  /* 0x000000000000794d */ /* 0x000fea0003800000 */
.L_x_24:
[----:B---3--:R3:W4:Y:S02]  /*9940*/  SYNCS.PHASECHK.TRANS64.TRYWAIT P0, [R3+URZ+0xe0], R2 ;  /* 0x0000e002030075a7 */ /* 0x00872400080011ff */
[----:B----4-:R-:W-:Y:S05]  /*9950*/  @!P0 NANOSLEEP.SYNCS 0x989680 ;  /* 0x009896800000895d */ /* 0x010fea0003900000 */
[----:B------:R-:W4:Y:S02]  /*9960*/  @!P0 SYNCS.PHASECHK.TRANS64 P0, [R3+URZ+0xe0], R2 ;  /* 0x0000e002030085a7 */ /* 0x000f2400080010ff */
[----:B----4-:R-:W-:Y:S05]  /*9970*/  @!P0 BRA `(.L_x_24) ;  /* 0xfffffffc00f08947 */ /* 0x010fea000383ffff */
[----:B------:R-:W-:Y:S05]  /*9980*/  BRA `(.L_x_130) ;  /* 0xffffff7c00b07947 */ /* 0x000fea000383ffff */
.L_x_27:
[----:B--2---:R-:W-:-:S07]  /*9990*/  MOV R0, UR33 ;  /* 0x0000002100007c02 */ /* 0x004fce0008000f00 */
.L_x_131:
[----:B--2---:R2:W3:Y:S02]  /*99a0*/  SYNCS.PHASECHK.TRANS64.TRYWAIT P0, [R0+URZ+0x10], R3 ;  /* 0x00001003000075a7 */ /* 0x0044e400080011ff */
[----:B---3--:R-:W-:Y:S05]  /*99b0*/  @!P0 NANOSLEEP.SYNCS 0x989680 ;  /* 0x009896800000895d */ /* 0x008fea0003900000 */
[----:B------:R-:W3:Y:S02]  /*99c0*/  @!P0 SYNCS.PHASECHK.TRANS64 P0, [R0+URZ+0x10], R3 ;  /* 0x00001003000085a7 */ /* 0x000ee400080010ff */
[----:B---3--:R-:W-:Y:S05]  /*99d0*/  @!P0 BRA `(.L_x_131) ;  /* 0xfffffffc00f08947 */ /* 0x008fea000383ffff */
[----:B------:R-:W-:Y:S05]  /*99e0*/  BRA `(.L_x_26) ;  /* 0xffffff7c00f87947 */ /* 0x000fea000383ffff */
.L_x_34:
[----:B-1----:R-:W-:-:S07]  /*99f0*/  MOV R0, UR33 ;  /* 0x0000002100007c02 */ /* 0x002fce0008000f00 */
.L_x_132:
[----:B-1----:R1:W2:Y:S02]  /*9a00*/  SYNCS.PHASECHK.TRANS64.TRYWAIT P0, [R0+URZ+0x10], R3 ;  /* 0x00001003000075a7 */ /* 0x0022a400080011ff */
[----:B--2---:R-:W-:Y:S05]  /*9a10*/  @!P0 NANOSLEEP.SYNCS 0x989680 ;  /* 0x009896800000895d */ /* 0x004fea0003900000 */
[----:B------:R-:W2:Y:S02]  /*9a20*/  @!P0 SYNCS.PHASECHK.TRANS64 P0, [R0+URZ+0x10], R3 ;  /* 0x00001003000085a7 */ /* 0x000ea400080010ff */
[----:B--2---:R-:W-:Y:S05]  /*9a30*/  @!P0 BRA `(.L_x_132) ;  /* 0xfffffffc00f08947 */ /* 0x004fea000383ffff */
[----:B------:R-:W-:Y:S05]  /*9a40*/  BRA `(.L_x_33) ;  /* 0xffffff8000e87947 */ /* 0x000fea000383ffff */
.L_x_39:
[----:B-1----:R1:W2:Y:S02]  /*9a50*/  SYNCS.PHASECHK.TRANS64.TRYWAIT P0, [R3+URZ+0x70], R0 ;  /* 0x00007000030075a7 */ /* 0x0022a400080011ff */
[----:B--2---:R-:W-:Y:S05]  /*9a60*/  @!P0 NANOSLEEP.SYNCS 0x989680 ;  /* 0x009896800000895d */ /* 0x004fea0003900000 */
[----:B------:R-:W2:Y:S02]  /*9a70*/  @!P0 SYNCS.PHASECHK.TRANS64 P0, [R3+URZ+0x70], R0 ;  /* 0x00007000030085a7 */ /* 0x000ea400080010ff */
[----:B--2---:R-:W-:Y:S05]  /*9a80*/  @!P0 BRA `(.L_x_39) ;  /* 0xfffffffc00f08947 */ /* 0x004fea000383ffff */
[----:B------:R-:W-:Y:S05]  /*9a90*/  BRA `(.L_x_133) ;  /* 0xffffff8400b87947 */ /* 0x000fea000383ffff */
.L_x_43:
[----:B-1----:R-:W-:-:S07]  /*9aa0*/  MOV R0, UR4 ;  /* 0x0000000400007c02 */ /* 0x002fce0008000f00 */
.L_x_134:
[----:B-1----:R1:W2:Y:S02]  /*9ab0*/  SYNCS.PHASECHK.TRANS64.TRYWAIT P0, [R0+URZ], R3 ;  /* 0x00000003000075a7 */ /* 0x0022a400080011ff */
[----:B--2---:R-:W-:Y:S05]  /*9ac0*/  @!P0 NANOSLEEP.SYNCS 0x989680 ;  /* 0x009896800000895d */ /* 0x004fea0003900000 */
[----:B------:R-:W2:Y:S02]  /*9ad0*/  @!P0 SYNCS.PHASECHK.TRANS64 P0, [R0+URZ], R3 ;  /* 0x00000003000085a7 */ /* 0x000ea400080010ff */
[----:B--2---:R-:W-:Y:S05]  /*9ae0*/  @!P0 BRA `(.L_x_134) ;  /* 0xfffffffc00f08947 */ /* 0x004fea000383ffff */
[----:B------:R-:W-:Y:S05]  /*9af0*/  BRA `(.L_x_135) ;  /* 0xffffff8c00647947 */ /* 0x000fea000383ffff */
.L_x_46:
[----:B--2---:R2:W3:Y:S02]  /*9b00*/  SYNCS.PHASECHK.TRANS64.TRYWAIT P0, [R2+URZ+0xd0], R5 ;  /* 0x0000d005020075a7 */ /* 0x0044e400080011ff */
[----:B---3--:R-:W-:Y:S05]  /*9b10*/  @!P0 NANOSLEEP.SYNCS 0x989680 ;  /* 0x009896800000895d */ /* 0x008fea0003900000 */
[----:B------:R-:W3:Y:S02]  /*9b20*/  @!P0 SYNCS.PHASECHK.TRANS64 P0, [R2+URZ+0xd0], R5 ;  /* 0x0000d005020085a7 */ /* 0x000ee400080010ff */
[----:B---3--:R-:W-:Y:S05]  /*9b30*/  @!P0 BRA `(.L_x_46) ;  /* 0xfffffffc00f08947 */ /* 0x008fea000383ffff */
[----:B------:R-:W-:Y:S05]  /*9b40*/  BRA `(.L_x_136) ;  /* 0xffffff8c00c07947 */ /* 0x000fea000383ffff */
.L_x_47:
[----:B------:R-:W-:-:S07]  /*9b50*/  MOV R2, UR4 ;  /* 0x0000000400027c02 */ /* 0x000fce0008000f00 */
.L_x_137:
[----:B--2---:R2:W3:Y:S02]  /*9b60*/  SYNCS.PHASECHK.TRANS64.TRYWAIT P0, [R2+URZ+0x80], R5 ;  /* 0x00008005020075a7 */ /* 0x0044e400080011ff */
[----:B---3--:R-:W-:Y:S05]  /*9b70*/  @!P0 NANOSLEEP.SYNCS 0x989680 ;  /* 0x009896800000895d */ /* 0x008fea0003900000 */
[----:B------:R-:W3:Y:S02]  /*9b80*/  @!P0 SYNCS.PHASECHK.TRANS64 P0, [R2+URZ+0x80], R5 ;  /* 0x00008005020085a7 */ /* 0x000ee400080010ff */
[----:B---3--:R-:W-:Y:S05]  /*9b90*/  @!P0 BRA `(.L_x_137) ;  /* 0xfffffffc00f08947 */ /* 0x008fea000383ffff */
[----:B------:R-:W-:Y:S05]  /*9ba0*/  BRA `(.L_x_138) ;  /* 0xffffff8c00d07947 */ /* 0x000fea000383ffff */
.L_x_48:
[----:B--2---:R2:W3:Y:S02]  /*9bb0*/  SYNCS.PHASECHK.TRANS64.TRYWAIT P1, [R2+URZ+0x70], R5 ;  /* 0x00007005020075a7 */ /* 0x0044e400080211ff */
[----:B---3--:R-:W-:Y:S05]  /*9bc0*/  @!P1 NANOSLEEP.SYNCS 0x989680 ;  /* 0x009896800000995d */ /* 0x008fea0003900000 */
[----:B------:R-:W3:Y:S02]  /*9bd0*/  @!P1 SYNCS.PHASECHK.TRANS64 P1, [R2+URZ+0x70], R5 ;  /* 0x00007005020095a7 */ /* 0x000ee400080210ff */
[----:B---3--:R-:W-:Y:S05]  /*9be0*/  @!P1 BRA `(.L_x_48) ;  /* 0xfffffffc00f09947 */ /* 0x008fea000383ffff */
[----:B------:R-:W-:Y:S05]  /*9bf0*/  BRA `(.L_x_139) ;  /* 0xffffff9000007947 */ /* 0x000fea000383ffff */
.L_x_51:
[----:B------:R-:W-:-:S07]  /*9c00*/  MOV R0, UR4 ;  /* 0x0000000400007c02 */ /* 0x000fce0008000f00 */
.L_x_140:
[----:B--2---:R2:W3:Y:S02]  /*9c10*/  SYNCS.PHASECHK.TRANS64.TRYWAIT P0, [R0+URZ+0x80], R3 ;  /* 0x00008003000075a7 */ /* 0x0044e400080011ff */
[----:B---3--:R-:W-:Y:S05]  /*9c20*/  @!P0 NANOSLEEP.SYNCS 0x989680 ;  /* 0x009896800000895d */ /* 0x008fea0003900000 */
[----:B------:R-:W3:Y:S02]  /*9c30*/  @!P0 SYNCS.PHASECHK.TRANS64 P0, [R0+URZ+0x80], R3 ;  /* 0x00008003000085a7 */ /* 0x000ee400080010ff */
[----:B---3--:R-:W-:Y:S05]  /*9c40*/  @!P0 BRA `(.L_x_140) ;  /* 0xfffffffc00f08947 */ /* 0x008fea000383ffff */
[----:B------:R-:W-:Y:S05]  /*9c50*/  BRA `(.L_x_50) ;  /* 0xffffff9000547947 */ /* 0x000fea000383ffff */
.L_x_58:
[----:B-1----:R1:W2:Y:S02]  /*9c60*/  SYNCS.PHASECHK.TRANS64.TRYWAIT P1, [R0+URZ+0x70], R5 ;  /* 0x00007005000075a7 */ /* 0x0022a400080211ff */
[----:B--2---:R-:W-:Y:S05]  /*9c70*/  @!P1 NANOSLEEP.SYNCS 0x989680 ;  /* 0x009896800000995d */ /* 0x004fea0003900000 */
[----:B------:R-:W2:Y:S02]  /*9c80*/  @!P1 SYNCS.PHASECHK.TRANS64 P1, [R0+URZ+0x70], R5 ;  /* 0x00007005000095a7 */ /* 0x000ea400080210ff */
[----:B--2---:R-:W-:Y:S05]  /*9c90*/  @!P1 BRA `(.L_x_58) ;  /* 0xfffffffc00f09947 */ /* 0x004fea000383ffff */
[----:B------:R-:W-:Y:S05]  /*9ca0*/  BRA `(.L_x_141) ;  /* 0xffffff9400e87947 */ /* 0x000fea000383ffff */
.L_x_59:
[----:B------:R-:W-:-:S07]  /*9cb0*/  MOV R3, UR46 ;  /* 0x0000002e00037c02 */ /* 0x000fce0008000f00 */
.L_x_142:
[----:B-1----:R1:W2:Y:S02]  /*9cc0*/  SYNCS.PHASECHK.TRANS64.TRYWAIT P0, [R3+URZ+0xb0], R0 ;  /* 0x0000b000030075a7 */ /* 0x0022a400080011ff */
[----:B--2---:R-:W-:Y:S05]  /*9cd0*/  @!P0 NANOSLEEP.SYNCS 0x989680 ;  /* 0x009896800000895d */ /* 0x004fea0003900000 */
[----:B------:R-:W2:Y:S02]  /*9ce0*/  @!P0 SYNCS.PHASECHK.TRANS64 P0, [R3+URZ+0xb0], R0 ;  /* 0x0000b000030085a7 */ /* 0x000ea400080010ff */
[----:B--2---:R-:W-:Y:S05]  /*9cf0*/  @!P0 BRA `(.L_x_142) ;  /* 0xfffffffc00f08947 */ /* 0x004fea000383ffff */
[----:B------:R-:W-:Y:S05]  /*9d00*/  BRA `(.L_x_143) ;  /* 0xffffff9800387947 */ /* 0x000fea000383ffff */
.L_x_62:
[----:B------:R-:W-:Y:S07]  /*9d10*/  MOV R0, UR7 ;  /* 0x0000000700007c02 */ /* 0x000fee0008000f00 */
.L_x_144:
[----:B-1----:R1:W2:Y:S02]  /*9d20*/  SYNCS.PHASECHK.TRANS64.TRYWAIT P0, [R0+URZ], R3 ;  /* 0x00000003000075a7 */ /* 0x0022a400080011ff */
[----:B--2---:R-:W-:Y:S05]  /*9d30*/  @!P0 NANOSLEEP.SYNCS 0x989680 ;  /* 0x009896800000895d */ /* 0x004fea0003900000 */
[----:B------:R-:W2:Y:S02]  /*9d40*/  @!P0 SYNCS.PHASECHK.TRANS64 P0, [R0+URZ], R3 ;  /* 0x00000003000085a7 */ /* 0x000ea400080010ff */
[----:B--2---:R-:W-:Y:S05]  /*9d50*/  @!P0 BRA `(.L_x_144) ;  /* 0xfffffffc00f08947 */ /* 0x004fea000383ffff */
[----:B------:R-:W-:Y:S05]  /*9d60*/  BRA `(.L_x_61) ;  /* 0xffffff9800547947 */ /* 0x000fea000383ffff */
.L_x_65:
[----:B------:R-:W-:-:S07]  /*9d70*/  MOV R0, UR4 ;  /* 0x0000000400007c02 */ /* 0x000fce0008000f00 */
.L_x_145:
[----:B--2---:R2:W4:Y:S02]  /*9d80*/  SYNCS.PHASECHK.TRANS64.TRYWAIT P0, [R0+URZ], R3 ;  /* 0x00000003000075a7 */ /* 0x00452400080011ff */
[----:B----4-:R-:W-:Y:S05]  /*9d90*/  @!P0 NANOSLEEP.SYNCS 0x989680 ;  /* 0x009896800000895d */ /* 0x010fea0003900000 */
[----:B------:R-:W4:Y:S02]  /*9da0*/  @!P0 SYNCS.PHASECHK.TRANS64 P0, [R0+URZ], R3 ;  /* 0x00000003000085a7 */ /* 0x000f2400080010ff */
[----:B----4-:R-:W-:Y:S05]  /*9db0*/  @!P0 BRA `(.L_x_145) ;  /* 0xfffffffc00f08947 */ /* 0x010fea000383ffff */
[----:B------:R-:W-:Y:S05]  /*9dc0*/  BRA `(.L_x_146) ;  /* 0xffffff9c00807947 */ /* 0x000fea000383ffff */
.L_x_66:
[----:B------:R-:W-:-:S07]  /*9dd0*/  MOV R0, UR5 ;  /* 0x0000000500007c02 */ /* 0x000fce0008000f00 */
.L_x_147:
[----:B-1----:R1:W2:Y:S02]  /*9de0*/  SYNCS.PHASECHK.TRANS64.TRYWAIT P0, [R0+URZ], R3 ;  /* 0x00000003000075a7 */ /* 0x0022a400080011ff */
[----:B--2---:R-:W-:Y:S05]  /*9df0*/  @!P0 NANOSLEEP.SYNCS 0x989680 ;  /* 0x009896800000895d */ /* 0x004fea0003900000 */
[----:B------:R-:W2:Y:S02]  /*9e00*/  @!P0 SYNCS.PHASECHK.TRANS64 P0, [R0+URZ], R3 ;  /* 0x00000003000085a7 */ /* 0x000ea400080010ff */
[----:B--2---:R-:W-:Y:S05]  /*9e10*/  @!P0 BRA `(.L_x_147) ;  /* 0xfffffffc00f08947 */ /* 0x004fea000383ffff */
[----:B------:R-:W-:Y:S05]  /*9e20*/  BRA `(.L_x_148) ;  /* 0xffffff9c008c7947 */ /* 0x000fea000383ffff */
.L_x_67:
[----:B------:R-:W-:-:S07]  /*9e30*/  MOV R0, UR5 ;  /* 0x0000000500007c02 */ /* 0x000fce0008000f00 */
.L_x_149:
[----:B-1----:R1:W2:Y:S02]  /*9e40*/  SYNCS.PHASECHK.TRANS64.TRYWAIT P0, [R0+URZ], R3 ;  /* 0x00000003000075a7 */ /* 0x0022a400080011ff */
[----:B--2---:R-:W-:Y:S05]  /*9e50*/  @!P0 NANOSLEEP.SYNCS 0x989680 ;  /* 0x009896800000895d */ /* 0x004fea0003900000 */
[----:B------:R-:W2:Y:S02]  /*9e60*/  @!P0 SYNCS.PHASECHK.TRANS64 P0, [R0+URZ], R3 ;  /* 0x00000003000085a7 */ /* 0x000ea400080010ff */
[----:B--2---:R-:W-:Y:S05]  /*9e70*/  @!P0 BRA `(.L_x_149) ;  /* 0xfffffffc00f08947 */ /* 0x004fea000383ffff */
[----:B------:R-:W-:Y:S05]  /*9e80*/  BRA `(.L_x_150) ;  /* 0xffffff9c00987947 */ /* 0x000fea000383ffff */
.L_x_68:
[----:B------:R-:W-:-:S07]  /*9e90*/  MOV R0, UR4 ;  /* 0x0000000400007c02 */ /* 0x000fce0008000f00 */
.L_x_151:
[----:B-1----:R1:W2:Y:S02]  /*9ea0*/  SYNCS.PHASECHK.TRANS64.TRYWAIT P0, [R0+URZ], R3 ;  /* 0x00000003000075a7 */ /* 0x0022a400080011ff */
[----:B--2---:R-:W-:Y:S05]  /*9eb0*/  @!P0 NANOSLEEP.SYNCS 0x989680 ;  /* 0x009896800000895d */ /* 0x004fea0003900000 */
[----:B------:R-:W2:Y:S02]  /*9ec0*/  @!P0 SYNCS.PHASECHK.TRANS64 P0, [R0+URZ], R3 ;  /* 0x00000003000085a7 */ /* 0x000ea400080010ff */
[----:B--2---:R-:W-:Y:S05]  /*9ed0*/  @!P0 BRA `(.L_x_151) ;  /* 0xfffffffc00f08947 */ /* 0x004fea000383ffff */
[----:B------:R-:W-:Y:S05]  /*9ee0*/  BRA `(.L_x_152) ;  /* 0xffffff9c00a47947 */ /* 0x000fea000383ffff */
.L_x_73:
[----:B--2---:R2:W3:Y:S02]  /*9ef0*/  SYNCS.PHASECHK.TRANS64.TRYWAIT P0, [R8+URZ+0x70], R5 ;  /* 0x00007005080075a7 */ /* 0x0044e400080011ff */
[----:B---3--:R-:W-:Y:S05]  /*9f00*/  @!P0 NANOSLEEP.SYNCS 0x989680 ;  /* 0x009896800000895d */ /* 0x008fea0003900000 */
[----:B------:R-:W3:Y:S02]  /*9f10*/  @!P0 SYNCS.PHASECHK.TRANS64 P0, [R8+URZ+0x70], R5 ;  /* 0x00007005080085a7 */ /* 0x000ee400080010ff */
[----:B---3--:R-:W-:Y:S05]  /*9f20*/  @!P0 BRA `(.L_x_73) ;  /* 0xfffffffc00f08947 */ /* 0x008fea000383ffff */
[----:B------:R-:W-:Y:S05]  /*9f30*/  BRA `(.L_x_153) ;  /* 0xffffffa000d87947 */ /* 0x000fea000383ffff */
.L_x_76:
[----:B------:R-:W-:Y:S07]  /*9f40*/  MOV R0, UR21 ;  /* 0x0000001500007c02 */ /* 0x000fee0008000f00 */
.L_x_154:
[----:B--2---:R2:W3:Y:S02]  /*9f50*/  SYNCS.PHASECHK.TRANS64.TRYWAIT P1, [R0+URZ+0x68], R5 ;  /* 0x00006805000075a7 */ /* 0x0044e400080211ff */
[----:B---3--:R-:W-:Y:S05]  /*9f60*/  @!P1 NANOSLEEP.SYNCS 0x989680 ;  /* 0x009896800000995d */ /* 0x008fea0003900000 */
[----:B------:R-:W3:Y:S02]  /*9f70*/  @!P1 SYNCS.PHASECHK.TRANS64 P1, [R0+URZ+0x68], R5 ;  /* 0x00006805000095a7 */ /* 0x000ee400080210ff */
[----:B---3--:R-:W-:Y:S05]  /*9f80*/  @!P1 BRA `(.L_x_154) ;  /* 0xfffffffc00f09947 */ /* 0x008fea000383ffff */
[----:B------:R-:W-:Y:S05]  /*9f90*/  BRA `(.L_x_75) ;  /* 0xffffffa800547947 */ /* 0x000fea000383ffff */
.L_x_79:
[----:B--2---:R-:W-:Y:S07]  /*9fa0*/  MOV R5, UR21 ;  /* 0x0000001500057c02 */ /* 0x004fee0008000f00 */
.L_x_155:
[----:B--2---:R2:W3:Y:S02]  /*9fb0*/  SYNCS.PHASECHK.TRANS64.TRYWAIT P0, [R5+URZ+0x40], R4 ;  /* 0x00004004050075a7 */ /* 0x0044e400080011ff */
[----:B---3--:R-:W-:Y:S05]  /*9fc0*/  @!P0 NANOSLEEP.SYNCS 0x989680 ;  /* 0x009896800000895d */ /* 0x008fea0003900000 */
[----:B------:R-:W3:Y:S02]  /*9fd0*/  @!P0 SYNCS.PHASECHK.TRANS64 P0, [R5+URZ+0x40], R4 ;  /* 0x00004004050085a7 */ /* 0x000ee400080010ff */
[----:B---3--:R-:W-:Y:S05]  /*9fe0*/  @!P0 BRA `(.L_x_155) ;  /* 0xfffffffc00f08947 */ /* 0x008fea000383ffff */
[----:B------:R-:W-:Y:S05]  /*9ff0*/  BRA `(.L_x_156) ;  /* 0xffffffa800ac7947 */ /* 0x000fea000383ffff */
.L_x_80:
[----:B------:R-:W-:Y:S07]  /*a000*/  MOV R5, UR21 ;  /* 0x0000001500057c02 */ /* 0x000fee0008000f00 */
.L_x_157:
[----:B--2---:R2:W3:Y:S02]  /*a010*/  SYNCS.PHASECHK.TRANS64.TRYWAIT P0, [R5+URZ+0x48], R4 ;  /* 0x00004804050075a7 */ /* 0x0044e400080011ff */
[----:B---3--:R-:W-:Y:S05]  /*a020*/  @!P0 NANOSLEEP.SYNCS 0x989680 ;  /* 0x009896800000895d */ /* 0x008fea0003900000 */
[----:B------:R-:W3:Y:S02]  /*a030*/  @!P0 SYNCS.PHASECHK.TRANS64 P0, [R5+URZ+0x48], R4 ;  /* 0x00004804050085a7 */ /* 0x000ee400080010ff */
[----:B---3--:R-:W-:Y:S05]  /*a040*/  @!P0 BRA `(.L_x_157) ;  /* 0xfffffffc00f08947 */ /* 0x008fea000383ffff */
[----:B------:R-:W-:Y:S05]  /*a050*/  BRA `(.L_x_158) ;  /* 0xffffffa800e87947 */ /* 0x000fea000383ffff */
.L_x_81:
[----:B--2---:R-:W-:Y:S07]  /*a060*/  MOV R5, UR21 ;  /* 0x0000001500057c02 */ /* 0x004fee0008000f00 */
.L_x_159:
[----:B--2---:R2:W3:Y:S02]  /*a070*/  SYNCS.PHASECHK.TRANS64.TRYWAIT P0, [R5+URZ+0x50], R4 ;  /* 0x00005004050075a7 */ /* 0x0044e400080011ff */
[----:B---3--:R-:W-:Y:S05]  /*a080*/  @!P0 NANOSLEEP.SYNCS 0x989680 ;  /* 0x009896800000895d */ /* 0x008fea0003900000 */
[----:B------:R-:W3:Y:S02]  /*a090*/  @!P0 SYNCS.PHASECHK.TRANS64 P0, [R5+URZ+0x50], R4 ;  /* 0x00005004050085a7 */ /* 0x000ee400080010ff */
[----:B---3--:R-:W-:Y:S05]  /*a0a0*/  @!P0 BRA `(.L_x_159) ;  /* 0xfffffffc00f08947 */ /* 0x008fea000383ffff */
[----:B------:R-:W-:Y:S05]  /*a0b0*/  BRA `(.L_x_160) ;  /* 0xffffffac00307947 */ /* 0x000fea000383ffff */
.L_x_82:
[----:B--2---:R-:W-:Y:S07]  /*a0c0*/  MOV R5, UR21 ;  /* 0x0000001500057c02 */ /* 0x004fee0008000f00 */
.L_x_161:
[----:B--2---:R2:W3:Y:S02]  /*a0d0*/  SYNCS.PHASECHK.TRANS64.TRYWAIT P0, [R5+URZ+0x58], R4 ;  /* 0x00005804050075a7 */ /* 0x0044e400080011ff */
[----:B---3--:R-:W-:Y:S05]  /*a0e0*/  @!P0 NANOSLEEP.SYNCS 0x989680 ;  /* 0x009896800000895d */ /* 0x008fea0003900000 */
[----:B------:R-:W3:Y:S02]  /*a0f0*/  @!P0 SYNCS.PHASECHK.TRANS64 P0, [R5+URZ+0x58], R4 ;  /* 0x00005804050085a7 */ /* 0x000ee400080010ff */
[----:B---3--:R-:W-:Y:S05]  /*a100*/  @!P0 BRA `(.L_x_161) ;  /* 0xfffffffc00f08947 */ /* 0x008fea000383ffff */
[----:B------:R-:W-:Y:S05]  /*a110*/  BRA `(.L_x_162) ;  /* 0xffffffac007c7947 */ /* 0x000fea000383ffff */
.L_x_84:
[----:B------:R-:W-:-:S07]  /*a120*/  MOV R0, UR21 ;  /* 0x0000001500007c02 */ /* 0x000fce0008000f00 */
.L_x_163:
[----:B--2---:R2:W3:Y:S02]  /*a130*/  SYNCS.PHASECHK.TRANS64.TRYWAIT P0, [R0+URZ+0x40], R3 ;  /* 0x00004003000075a7 */ /* 0x0044e400080011ff */
[----:B---3--:R-:W-:Y:S05]  /*a140*/  @!P0 NANOSLEEP.SYNCS 0x989680 ;  /* 0x009896800000895d */ /* 0x008fea0003900000 */
[----:B------:R-:W3:Y:S02]  /*a150*/  @!P0 SYNCS.PHASECHK.TRANS64 P0, [R0+URZ+0x40], R3 ;  /* 0x00004003000085a7 */ /* 0x000ee400080010ff */
[----:B---3--:R-:W-:Y:S05]  /*a160*/  @!P0 BRA `(.L_x_163) ;  /* 0xfffffffc00f08947 */ /* 0x008fea000383ffff */
[----:B------:R-:W-:Y:S05]  /*a170*/  BRA `(.L_x_164) ;  /* 0xffffffac00f47947 */ /* 0x000fea000383ffff */
.L_x_85:
[----:B--2---:R-:W-:-:S07]  /*a180*/  MOV R0, UR21 ;  /* 0x0000001500007c02 */ /* 0x004fce0008000f00 */
.L_x_165:
[----:B--2---:R2:W3:Y:S02]  /*a190*/  SYNCS.PHASECHK.TRANS64.TRYWAIT P0, [R0+URZ+0x48], R3 ;  /* 0x00004803000075a7 */ /* 0x0044e400080011ff */
[----:B---3--:R-:W-:Y:S05]  /*a1a0*/  @!P0 NANOSLEEP.SYNCS 0x989680 ;  /* 0x009896800000895d */ /* 0x008fea0003900000 */
[----:B------:R-:W3:Y:S02]  /*a1b0*/  @!P0 SYNCS.PHASECHK.TRANS64 P0, [R0+URZ+0x48], R3 ;  /* 0x00004803000085a7 */ /* 0x000ee400080010ff */
[----:B---3--:R-:W-:Y:S05]  /*a1c0*/  @!P0 BRA `(.L_x_165) ;  /* 0xfffffffc00f08947 */ /* 0x008fea000383ffff */
[----:B------:R-:W-:Y:S05]  /*a1d0*/  BRA `(.L_x_166) ;  /* 0xffffffac00e47947 */ /* 0x000fea000383ffff */
.L_x_86:
[----:B--2---:R-:W-:-:S07]  /*a1e0*/  MOV R0, UR21 ;  /* 0x0000001500007c02 */ /* 0x004fce0008000f00 */
.L_x_167:
[----:B--2---:R2:W3:Y:S02]  /*a1f0*/  SYNCS.PHASECHK.TRANS64.TRYWAIT P0, [R0+URZ+0x50], R3 ;  /* 0x00005003000075a7 */ /* 0x0044e400080011ff */
[----:B---3--:R-:W-:Y:S05]  /*a200*/  @!P0 NANOSLEEP.SYNCS 0x989680 ;  /* 0x009896800000895d */ /* 0x008fea0003900000 */
[----:B------:R-:W3:Y:S02]  /*a210*/  @!P0 SYNCS.PHASECHK.TRANS64 P0, [R0+URZ+0x50], R3 ;  /* 0x00005003000085a7 */ /* 0x000ee400080010ff */
[----:B---3--:R-:W-:Y:S05]  /*a220*/  @!P0 BRA `(.L_x_167) ;  /* 0xfffffffc00f08947 */ /* 0x008fea000383ffff */
[----:B------:R-:W-:Y:S05]  /*a230*/  BRA `(.L_x_168) ;  /* 0xffffffac00d47947 */ /* 0x000fea000383ffff */
.L_x_88:
[----:B-1----:R1:W2:Y:S02]  /*a240*/  SYNCS.PHASECHK.TRANS64.TRYWAIT P0, [R3+URZ+0x70], R0 ;  /* 0x00007000030075a7 */ /* 0x0022a400080011ff */
[----:B--2---:R-:W-:Y:S05]  /*a250*/  @!P0 NANOSLEEP.SYNCS 0x989680 ;  /* 0x009896800000895d */ /* 0x004fea0003900000 */
[----:B------:R-:W2:Y:S02]  /*a260*/  @!P0 SYNCS.PHASECHK.TRANS64 P0, [R3+URZ+0x70], R0 ;  /* 0x00007000030085a7 */ /* 0x000ea400080010ff */
[----:B--2---:R-:W-:Y:S05]  /*a270*/  @!P0 BRA `(.L_x_88) ;  /* 0xfffffffc00f08947 */ /* 0x004fea000383ffff */
[----:B------:R-:W-:Y:S05]  /*a280*/  BRA `(.L_x_169) ;  /* 0xffffffb0009c7947 */ /* 0x000fea000383ffff */
.L_x_99:
[----:B-1----:R1:W2:Y:S02]  /*a290*/  SYNCS.PHASECHK.TRANS64.TRYWAIT P1, [R2+URZ+0x20], R3 ;  /* 0x00002003020075a7 */ /* 0x0022a400080211ff */
[----:B--2---:R-:W-:Y:S05]  /*a2a0*/  @!P1 NANOSLEEP.SYNCS 0x989680 ;  /* 0x009896800000995d */ /* 0x004fea0003900000 */
[----:B------:R-:W2:Y:S02]  /*a2b0*/  @!P1 SYNCS.PHASECHK.TRANS64 P1, [R2+URZ+0x20], R3 ;  /* 0x00002003020095a7 */ /* 0x000ea400080210ff */
[----:B--2---:R-:W-:Y:S05]  /*a2c0*/  @!P1 BRA `(.L_x_99) ;  /* 0xfffffffc00f09947 */ /* 0x004fea000383ffff */
[----:B------:R-:W-:Y:S05]  /*a2d0*/  BRA `(.L_x_98) ;  /* 0xffffffc000107947 */ /* 0x000fea000383ffff */
.L_x_101:
[----:B----4-:R4:W1:Y:S02]  /*a2e0*/  SYNCS.PHASECHK.TRANS64.TRYWAIT P0, [R71+URZ+0x90], R4 ;  /* 0x00009004470075a7 */ /* 0x01086400080011ff */
[----:B-1----:R-:W-:Y:S05]  /*a2f0*/  @!P0 NANOSLEEP.SYNCS 0x989680 ;  /* 0x009896800000895d */ /* 0x002fea0003900000 */
[----:B------:R-:W1:Y:S02]  /*a300*/  @!P0 SYNCS.PHASECHK.TRANS64 P0, [R71+URZ+0x90], R4 ;  /* 0x00009004470085a7 */ /* 0x000e6400080010ff */
[----:B-1----:R-:W-:Y:S05]  /*a310*/  @!P0 BRA `(.L_x_101) ;  /* 0xfffffffc00f08947 */ /* 0x002fea000383ffff */
[----:B------:R-:W-:Y:S05]  /*a320*/  BRA `(.L_x_100) ;  /* 0xffffffc000647947 */ /* 0x000fea000383ffff */
.L_x_109:
[----:B--2---:R2:W3:Y:S02]  /*a330*/  SYNCS.PHASECHK.TRANS64.TRYWAIT P0, [R105+URZ+0x20], R2 ;  /* 0x00002002690075a7 */ /* 0x0044e400080011ff */
[----:B---3--:R-:W-:Y:S05]  /*a340*/  @!P0 NANOSLEEP.SYNCS 0x989680 ;  /* 0x009896800000895d */ /* 0x008fea0003900000 */
[----:B------:R-:W3:Y:S02]  /*a350*/  @!P0 SYNCS.PHASECHK.TRANS64 P0, [R105+URZ+0x20], R2 ;  /* 0x00002002690085a7 */ /* 0x000ee400080010ff */
[----:B---3--:R-:W-:Y:S05]  /*a360*/  @!P0 BRA `(.L_x_109) ;  /* 0xfffffffc00f08947 */ /* 0x008fea000383ffff */
[----:B------:R-:W-:Y:S05]  /*a370*/  BRA `(.L_x_108) ;  /* 0xffffffcc00547947 */ /* 0x000fea000383ffff */
.L_x_117:
[----:B--2---:R2:W3:Y:S02]  /*a380*/  SYNCS.PHASECHK.TRANS64.TRYWAIT P0, [R105+URZ+0x20], R4 ;  /* 0x00002004690075a7 */ /* 0x0044e400080011ff */
[----:B---3--:R-:W-:Y:S05]  /*a390*/  @!P0 NANOSLEEP.SYNCS 0x989680 ;  /* 0x009896800000895d */ /* 0x008fea0003900000 */
[----:B------:R-:W3:Y:S02]  /*a3a0*/  @!P0 SYNCS.PHASECHK.TRANS64 P0, [R105+URZ+0x20], R4 ;  /* 0x00002004690085a7 */ /* 0x000ee400080010ff */
[----:B---3--:R-:W-:Y:S05]  /*a3b0*/  @!P0 BRA `(.L_x_117) ;  /* 0xfffffffc00f08947 */ /* 0x008fea000383ffff */
[----:B------:R-:W-:Y:S05]  /*a3c0*/  BRA `(.L_x_116) ;  /* 0xffffffd800947947 */ /* 0x000fea000383ffff */
.L_x_125:
[----:B--2---:R2:W3:Y:S02]  /*a3d0*/  SYNCS.PHASECHK.TRANS64.TRYWAIT P0, [R103+URZ+0x20], R2 ;  /* 0x00002002670075a7 */ /* 0x0044e400080011ff */
[----:B---3--:R-:W-:Y:S05]  /*a3e0*/  @!P0 NANOSLEEP.SYNCS 0x989680 ;  /* 0x009896800000895d */ /* 0x008fea0003900000 */
[----:B------:R-:W3:Y:S02]  /*a3f0*/  @!P0 SYNCS.PHASECHK.TRANS64 P0, [R103+URZ+0x20], R2 ;  /* 0x00002002670085a7 */ /* 0x000ee400080010ff */
[----:B---3--:R-:W-:Y:S05]  /*a400*/  @!P0 BRA `(.L_x_125) ;  /* 0xfffffffc00f08947 */ /* 0x008fea000383ffff */
[----:B------:R-:W-:Y:S05]  /*a410*/  BRA `(.L_x_124) ;  /* 0xffffffe400e07947 */ /* 0x000fea000383ffff */
        .weak           $__internal_0_$__cuda_sm10x_tcgen05_guardrail_trap_col_being_dealloced_not_returned_by_alloc
        .type           $__internal_0_$__cuda_sm10x_tcgen05_guardrail_trap_col_being_dealloced_not_returned_by_alloc,@function
        .size           $__internal_0_$__cuda_sm10x_tcgen05_guardrail_trap_col_being_dealloced_not_returned_by_alloc,($__internal_1_$__cuda_sm10x_tcgen05_guardrail_trap_phase_invalid_during_alloc - $__internal_0_$__cuda_sm10x_tcgen05_guardrail_trap_col_being_dealloced_not_returned_by_alloc)
$__internal_0_$__cuda_sm10x_tcgen05_guardrail_trap_col_being_dealloced_not_returned_by_alloc:
[----:B------:R-:W-:Y:S05]  /*a420*/  BPT.TRAP 0x1 ;  /* 0x000000040000795c */ /* 0x000fea0000300000 */
[----:B------:R-:W-:-:S04]  /*a430*/  HFMA2 R3, -RZ, RZ, 0, 0 ;  /* 0x00000000ff037431 */ /* 0x000fc800000001ff */
[----:B------:R-:W-:Y:S05]  /*a440*/  RET.REL.NODEC R2 `(_ZN7cutlass13device_kernelINS_4gemm6kernel13GemmUniversalIN4cute5tupleIJiiiiEEENS1_10collective13CollectiveMmaINS1_35MainloopSm100TmaUmmaWarpSpecializedILi2ELi2ELi4ENS5_IJNS4_1CILi2EEENSA_ILi1EEESC_EEEEENS5_IJNSA_ILi64EEENSA_ILi256EEESG_EEENS_12float_e4m3_tENS5_IJlSC_lEEESI_SJ_NS4_8TiledMMAINS4_8MMA_AtomIJNS4_10MMA_TraitsINS4_19SM100_MMA_F8F6F4_SSEJSI_SI_fSF_SG_NS4_17integral_constantINS4_4UMMA5MajorELSQ_0EEESR_NSO_INSP_7ScaleInELSS_0EEEST_EEEEEENS4_6LayoutINS5_IJSC_SC_SC_EEENS5_IJNSA_ILi0EEESY_SY_EEEEENS5_IJNS4_10UnderscoreES11_S11_EEEEENS4_13SM90_TMA_LOADENS4_14ComposedLayoutINS4_7SwizzleILi3ELi4ELi3EEENS4_18smem_ptr_flag_bitsILi8EEENSW_INS5_IJNSA_ILi8EEENSA_ILi128EEEEEENS5_IJS1B_SC_EEEEEEEvNS4_8identityENS4_23SM90_TMA_LOAD_MULTICASTES1F_vS1G_EENS_8epilogue10collective18CollectiveEpilogueINS1J_23Sm100TmaWarpSpecializedILi4ELi2ELi32ELb0ELb0EEEJSH_NS5_IJNSW_ISF_SC_EES1O_EEESI_SJ_SI_SJ_NS1J_6fusion15FusionCallbacksIS1N_NS1Q_17LinearCombinationISI_fSI_fLNS_15FloatRoundStyleE2EEESH_S1P_JEEENS4_5SM1004TMEM4LOAD26SM100_TMEM_LOAD_16dp32b32xES14_NS15_INS16_ILi2ELi4ELi3EEES19_NSW_INS5_IJS1A_SF_EEENS5_IJSF_SC_EEEEEEENS4_39AutoVectorizingCopyWithAssumedAlignmentILi128EEENS4_14SM90_TMA_STOREES24_S26_S26_EEEvvEEEEvNT_6ParamsE) ;  /* 0xffffff5802ec7950 */ /* 0x000fea0003c3ffff */
        .weak           $__internal_1_$__cuda_sm10x_tcgen05_guardrail_trap_phase_invalid_during_alloc
        .type           $__internal_1_$__cuda_sm10x_tcgen05_guardrail_trap_phase_invalid_during_alloc,@function
        .size           $__internal_1_$__cuda_sm10x_tcgen05_guardrail_trap_phase_invalid_during_alloc,($__internal_2_$__cuda_sm10x_tcgen05_guardrail_trap_unallocated_columns_being_dealloced - $__internal_1_$__cuda_sm10x_tcgen05_guardrail_trap_phase_invalid_during_alloc)
$__internal_1_$__cuda_sm10x_tcgen05_guardrail_trap_phase_invalid_during_alloc:
[----:B------:R-:W-:Y:S05]  /*a450*/  BPT.TRAP 0x1 ;  /* 0x000000040000795c */ /* 0x000fea0000300000 */
[----:B------:R-:W-:-:S04]  /*a460*/  MOV R5, 0x0 ;  /* 0x0000000000057802 */ /* 0x000fc80000000f00 */
[----:B------:R-:W-:Y:S05]  /*a470*/  RET.REL.NODEC R4 `(_ZN7cutlass13device_kernelINS_4gemm6kernel13GemmUniversalIN4cute5tupleIJiiiiEEENS1_10collective13CollectiveMmaINS1_35MainloopSm100TmaUmmaWarpSpecializedILi2ELi2ELi4ENS5_IJNS4_1CILi2EEENSA_ILi1EEESC_EEEEENS5_IJNSA_ILi64EEENSA_ILi256EEESG_EEENS_12float_e4m3_tENS5_IJlSC_lEEESI_SJ_NS4_8TiledMMAINS4_8MMA_AtomIJNS4_10MMA_TraitsINS4_19SM100_MMA_F8F6F4_SSEJSI_SI_fSF_SG_NS4_17integral_constantINS4_4UMMA5MajorELSQ_0EEESR_NSO_INSP_7ScaleInELSS_0EEEST_EEEEEENS4_6LayoutINS5_IJSC_SC_SC_EEENS5_IJNSA_ILi0EEESY_SY_EEEEENS5_IJNS4_10UnderscoreES11_S11_EEEEENS4_13SM90_TMA_LOADENS4_14ComposedLayoutINS4_7SwizzleILi3ELi4ELi3EEENS4_18smem_ptr_flag_bitsILi8EEENSW_INS5_IJNSA_ILi8EEENSA_ILi128EEEEEENS5_IJS1B_SC_EEEEEEEvNS4_8identityENS4_23SM90_TMA_LOAD_MULTICASTES1F_vS1G_EENS_8epilogue10collective18CollectiveEpilogueINS1J_23Sm100TmaWarpSpecializedILi4ELi2ELi32ELb0ELb0EEEJSH_NS5_IJNSW_ISF_SC_EES1O_EEESI_SJ_SI_SJ_NS1J_6fusion15FusionCallbacksIS1N_NS1Q_17LinearCombinationISI_fSI_fLNS_15FloatRoundStyleE2EEESH_S1P_JEEENS4_5SM1004TMEM4LOAD26SM100_TMEM_LOAD_16dp32b32xES14_NS15_INS16_ILi2ELi4ELi3EEES19_NSW_INS5_IJS1A_SF_EEENS5_IJSF_SC_EEEEEEENS4_39AutoVectorizingCopyWithAssumedAlignmentILi128EEENS4_14SM90_TMA_STOREES24_S26_S26_EEEvvEEEEvNT_6ParamsE) ;  /* 0xffffff5804e07950 */ /* 0x000fea0003c3ffff */
        .weak           $__internal_2_$__cuda_sm10x_tcgen05_guardrail_trap_unallocated_columns_being_dealloced
        .type           $__internal_2_$__cuda_sm10x_tcgen05_guardrail_trap_unallocated_columns_being_dealloced,@function
        .size           $__internal_2_$__cuda_sm10x_tcgen05_guardrail_trap_unallocated_columns_being_dealloced,(.L_x_171 - $__internal_2_$__cuda_sm10x_tcgen05_guardrail_trap_unallocated_columns_being_dealloced)
$__internal_2_$__cuda_sm10x_tcgen05_guardrail_trap_unallocated_columns_being_dealloced:
[----:B------:R-:W-:Y:S05]  /*a480*/  BPT.TRAP 0x1 ;  /* 0x000000040000795c */ /* 0x000fea0000300000 */
[----:B------:R-:W-:-:S04]  /*a490*/  HFMA2 R3, -RZ, RZ, 0, 0 ;  /* 0x00000000ff037431 */ /* 0x000fc800000001ff */
[----:B------:R-:W-:Y:S05]  /*a4a0*/  RET.REL.NODEC R2 `(_ZN7cutlass13device_kernelINS_4gemm6kernel13GemmUniversalIN4cute5tupleIJiiiiEEENS1_10collective13CollectiveMmaINS1_35MainloopSm100TmaUmmaWarpSpecializedILi2ELi2ELi4ENS5_IJNS4_1CILi2EEENSA_ILi1EEESC_EEEEENS5_IJNSA_ILi64EEENSA_ILi256EEESG_EEENS_12float_e4m3_tENS5_IJlSC_lEEESI_SJ_NS4_8TiledMMAINS4_8MMA_AtomIJNS4_10MMA_TraitsINS4_19SM100_MMA_F8F6F4_SSEJSI_SI_fSF_SG_NS4_17integral_constantINS4_4UMMA5MajorELSQ_0EEESR_NSO_INSP_7ScaleInELSS_0EEEST_EEEEEENS4_6LayoutINS5_IJSC_SC_SC_EEENS5_IJNSA_ILi0EEESY_SY_EEEEENS5_IJNS4_10UnderscoreES11_S11_EEEEENS4_13SM90_TMA_LOADENS4_14ComposedLayoutINS4_7SwizzleILi3ELi4ELi3EEENS4_18smem_ptr_flag_bitsILi8EEENSW_INS5_IJNSA_ILi8EEENSA_ILi128EEEEEENS5_IJS1B_SC_EEEEEEEvNS4_8identityENS4_23SM90_TMA_LOAD_MULTICASTES1F_vS1G_EENS_8epilogue10collective18CollectiveEpilogueINS1J_23Sm100TmaWarpSpecializedILi4ELi2ELi32ELb0ELb0EEEJSH_NS5_IJNSW_ISF_SC_EES1O_EEESI_SJ_SI_SJ_NS1J_6fusion15FusionCallbacksIS1N_NS1Q_17LinearCombinationISI_fSI_fLNS_15FloatRoundStyleE2EEESH_S1P_JEEENS4_5SM1004TMEM4LOAD26SM100_TMEM_LOAD_16dp32b32xES14_NS15_INS16_ILi2ELi4ELi3EEES19_NSW_INS5_IJS1A_SF_EEENS5_IJSF_SC_EEEEEEENS4_39AutoVectorizingCopyWithAssumedAlignmentILi128EEENS4_14SM90_TMA_STOREES24_S26_S26_EEEvvEEEEvNT_6ParamsE) ;  /* 0xffffff5802d47950 */ /* 0x000fea0003c3ffff */
.L_x_170:
[----:B------:R-:W-:-:S00]  /*a4b0*/  BRA `(.L_x_170) ;  /* 0xfffffffc00fc7947 */ /* 0x000fc0000383ffff */
[----:B------:R-:W-:-:S00]  /*a4c0*/  NOP ;  /* 0x0000000000007918 */ /* 0x000fc00000000000 */
        /* <DEDUP_REMOVED lines=11> */
.L_x_171:


//--------------------- .nv.global.init           --------------------------
	.section	.nv.global.init,"aw",@progbits
.nv.global.init:
	.type		$str$27,@object
	.size		$str$27,($str$28 - $str$27)
$str$27:
        /*0000*/ 	.byte	0x28, 0x61, 0x64, 0x64, 0x72, 0x65, 0x73, 0x73, 0x20, 0x26, 0x20, 0x6d, 0x61, 0x73, 0x6b, 0x29
        /*0010*/ 	.byte	0x20, 0x3d, 0x3d, 0x20, 0x30, 0x00
	.type		$str$28,@object
	.size		$str$28,($str$26 - $str$28)
$str$28:
        /*0016*/ 	.byte	0x2f, 0x74, 0x6d, 0x70, 0x2f, 0x63, 0x75, 0x74, 0x6c, 0x61, 0x73, 0x73, 0x5f, 0x73, 0x77, 0x65
        /*0026*/ 	.byte	0x65, 0x70, 0x5f, 0x73, 0x72, 0x63, 0x2f, 0x69, 0x6e, 0x63, 0x6c, 0x75, 0x64, 0x65, 0x2f, 0x63
        /*0036*/ 	.byte	0x75, 0x74, 0x65, 0x2f, 0x70, 0x6f, 0x69, 0x6e, 0x74, 0x65, 0x72, 0x5f, 0x66, 0x6c, 0x61, 0x67
        /*0046*/ 	.byte	0x67, 0x65, 0x64, 0x2e, 0x68, 0x70, 0x70, 0x00
	.type		$str$26,@object
	.size		$str$26,($str$25 - $str$26)
$str$26:
        /*004e*/ 	.byte	0x2f, 0x74, 0x6d, 0x70, 0x2f, 0x63, 0x75, 0x74, 0x6c, 0x61, 0x73, 0x73, 0x5f, 0x73, 0x77, 0x65
        /*005e*/ 	.byte	0x65, 0x70, 0x5f, 0x73, 0x72, 0x63, 0x2f, 0x69, 0x6e, 0x63, 0x6c, 0x75, 0x64, 0x65, 0x2f, 0x63
        /*006e*/ 	.byte	0x75, 0x74, 0x65, 0x2f, 0x61, 0x74, 0x6f, 0x6d, 0x2f, 0x63, 0x6f, 0x70, 0x79, 0x5f, 0x74, 0x72
        /*007e*/ 	.byte	0x61, 0x69, 0x74, 0x73, 0x5f, 0x73, 0x6d, 0x31, 0x30, 0x30, 0x2e, 0x68, 0x70, 0x70, 0x00
	.type		$str$25,@object
	.size		$str$25,(__unnamed_1 - $str$25)
$str$25:
        /*008d*/ 	.byte	0x28, 0x28, 0x75, 0x69, 0x6e, 0x74, 0x33, 0x32, 0x5f, 0x74, 0x28, 0x74, 0x68, 0x72, 0x65, 0x61
        /*009d*/ 	.byte	0x64, 0x49, 0x64, 0x78, 0x2e, 0x78, 0x29, 0x20, 0x2f, 0x20, 0x33, 0x32, 0x29, 0x20, 0x25, 0x20
        /*00ad*/ 	.byte	0x34, 0x29, 0x20, 0x3d, 0x3d, 0x20, 0x28, 0x28, 0x28, 0x74, 0x6d, 0x65, 0x6d, 0x5f, 0x61, 0x64
        /*00bd*/ 	.byte	0x64, 0x72, 0x20, 0x3e, 0x3e, 0x20, 0x31, 0x36, 0x29, 0x20, 0x2f, 0x20, 0x33, 0x32, 0x29, 0x20
        /*00cd*/ 	.byte	0x25, 0x20, 0x34, 0x29, 0x00
	.type		__unnamed_1,@object
	.size		__unnamed_1,(__unnamed_2 - __unnamed_1)
__unnamed_1:
        /*00d2*/ 	.byte	0x61, 0x75, 0x74, 0x6f, 0x20, 0x63, 0x75, 0x74, 0x65, 0x3a, 0x3a, 0x61, 0x73, 0x5f, 0x70, 0x6f
        /* <DEDUP_REMOVED lines=24> */
        /*0262*/ 	.byte	0x3c, 0x34, 0x30, 0x39, 0x36, 0x3e, 0x3e, 0x3e, 0x3e, 0x5d, 0x00
	.type		__unnamed_2,@object
	.size		__unnamed_2,(__unnamed_3 - __unnamed_2)
__unnamed_2:
        /* <DEDUP_REMOVED lines=26> */
	.type		__unnamed_3,@object
	.size		__unnamed_3,(.L_3 - __unnamed_3)
__unnamed_3:
        /* <DEDUP_REMOVED lines=40> */
        /*0688*/ 	.byte	0x74, 0x65, 0x3a, 0x3a, 0x43, 0x3c, 0x30, 0x3e, 0x3e, 0x3e, 0x3e, 0x5d, 0x00
.L_3:


//--------------------- .nv.shared._ZN7cutlass13device_kernelINS_4gemm6kernel13GemmUniversalIN4cute5tupleIJiiiiEEENS1_10collective13CollectiveMmaINS1_35MainloopSm100TmaUmmaWarpSpecializedILi2ELi2ELi4ENS5_IJNS4_1CILi2EEENSA_ILi1EEESC_EEEEENS5_IJNSA_ILi64EEENSA_ILi256EEESG_EEENS_12float_e4m3_tENS5_IJlSC_lEEESI_SJ_NS4_8TiledMMAINS4_8MMA_AtomIJNS4_10MMA_TraitsINS4_19SM100_MMA_F8F6F4_SSEJSI_SI_fSF_SG_NS4_17integral_constantINS4_4UMMA5MajorELSQ_0EEESR_NSO_INSP_7ScaleInELSS_0EEEST_EEEEEENS4_6LayoutINS5_IJSC_SC_SC_EEENS5_IJNSA_ILi0EEESY_SY_EEEEENS5_IJNS4_10UnderscoreES11_S11_EEEEENS4_13SM90_TMA_LOADENS4_14ComposedLayoutINS4_7SwizzleILi3ELi4ELi3EEENS4_18smem_ptr_flag_bitsILi8EEENSW_INS5_IJNSA_ILi8EEENSA_ILi128EEEEEENS5_IJS1B_SC_EEEEEEEvNS4_8identityENS4_23SM90_TMA_LOAD_MULTICASTES1F_vS1G_EENS_8epilogue10collective18CollectiveEpilogueINS1J_23Sm100TmaWarpSpecializedILi4ELi2ELi32ELb0ELb0EEEJSH_NS5_IJNSW_ISF_SC_EES1O_EEESI_SJ_SI_SJ_NS1J_6fusion15FusionCallbacksIS1N_NS1Q_17LinearCombinationISI_fSI_fLNS_15FloatRoundStyleE2EEESH_S1P_JEEENS4_5SM1004TMEM4LOAD26SM100_TMEM_LOAD_16dp32b32xES14_NS15_INS16_ILi2ELi4ELi3EEES19_NSW_INS5_IJS1A_SF_EEENS5_IJSF_SC_EEEEEEENS4_39AutoVectorizingCopyWithAssumedAlignmentILi128EEENS4_14SM90_TMA_STOREES24_S26_S26_EEEvvEEEEvNT_6ParamsE --------------------------
	.section	.nv.shared._ZN7cutlass13device_kernelINS_4gemm6kernel13GemmUniversalIN4cute5tupleIJiiiiEEENS1_10collective13CollectiveMmaINS1_35MainloopSm100TmaUmmaWarpSpecializedILi2ELi2ELi4ENS5_IJNS4_1CILi2EEENSA_ILi1EEESC_EEEEENS5_IJNSA_ILi64EEENSA_ILi256EEESG_EEENS_12float_e4m3_tENS5_IJlSC_lEEESI_SJ_NS4_8TiledMMAINS4_8MMA_AtomIJNS4_10MMA_TraitsINS4_19SM100_MMA_F8F6F4_SSEJSI_SI_fSF_SG_NS4_17integral_constantINS4_4UMMA5MajorELSQ_0EEESR_NSO_INSP_7ScaleInELSS_0EEEST_EEEEEENS4_6LayoutINS5_IJSC_SC_SC_EEENS5_IJNSA_ILi0EEESY_SY_EEEEENS5_IJNS4_10UnderscoreES11_S11_EEEEENS4_13SM90_TMA_LOADENS4_14ComposedLayoutINS4_7SwizzleILi3ELi4ELi3EEENS4_18smem_ptr_flag_bitsILi8EEENSW_INS5_IJNSA_ILi8EEENSA_ILi128EEEEEENS5_IJS1B_SC_EEEEEEEvNS4_8identityENS4_23SM90_TMA_LOAD_MULTICASTES1F_vS1G_EENS_8epilogue10collective18CollectiveEpilogueINS1J_23Sm100TmaWarpSpecializedILi4ELi2ELi32ELb0ELb0EEEJSH_NS5_IJNSW_ISF_SC_EES1O_EEESI_SJ_SI_SJ_NS1J_6fusion15FusionCallbacksIS1N_NS1Q_17LinearCombinationISI_fSI_fLNS_15FloatRoundStyleE2EEESH_S1P_JEEENS4_5SM1004TMEM4LOAD26SM100_TMEM_LOAD_16dp32b32xES14_NS15_INS16_ILi2ELi4ELi3EEES19_NSW_INS5_IJS1A_SF_EEENS5_IJSF_SC_EEEEEEENS4_39AutoVectorizingCopyWithAssumedAlignmentILi128EEENS4_14SM90_TMA_STOREES24_S26_S26_EEEvvEEEEvNT_6ParamsE,"aw",@nobits
	.sectionflags	@""
	.align	16
	.zero		1024


//--------------------- .nv.shared.reserved.0     --------------------------
	.section	.nv.shared.reserved.0,"aw",@nobits
	.weak		__nv_reservedSMEM_offset_0_alias
	.size		__nv_reservedSMEM_offset_0_alias, 0, 64
	.other		__nv_reservedSMEM_offset_0_alias,@"STO_CUDA_RESERVED_SHARED STV_DEFAULT"
__nv_reservedSMEM_offset_0_alias:
	.zero		0
.nv.shared.reserved.0:
	.zero		64
	.weak		__nv_reservedSMEM_tcgen05_partition
	.type		__nv_reservedSMEM_tcgen05_partition,@object
	.size		__nv_reservedSMEM_tcgen05_partition,(.L_0 - __nv_reservedSMEM_tcgen05_partition)
__nv_reservedSMEM_tcgen05_partition:
	.zero		32
.L_0:


//--------------------- .nv.global                --------------------------
	.section	.nv.global,"aw",@nobits
.nv.global:
	.type		_ZN40_INTERNAL_1d5b63e6_4_k_cu_836871b0_274794cute1_E,@object
	.size		_ZN40_INTERNAL_1d5b63e6_4_k_cu_836871b0_274794cute1_E,(_ZN40_INTERNAL_1d5b63e6_4_k_cu_836871b0_274794cuda3std3__45__cpo6cbeginE - _ZN40_INTERNAL_1d5b63e6_4_k_cu_836871b0_274794cute1_E)
_ZN40_INTERNAL_1d5b63e6_4_k_cu_836871b0_274794cute1_E:
	.zero		1
	.type		_ZN40_INTERNAL_1d5b63e6_4_k_cu_836871b0_274794cuda3std3__45__cpo6cbeginE,@object
	.size		_ZN40_INTERNAL_1d5b63e6_4_k_cu_836871b0_274794cuda3std3__45__cpo6cbeginE,(_ZN40_INTERNAL_1d5b63e6_4_k_cu_836871b0_274794cuda3std3__48in_placeE - _ZN40_INTERNAL_1d5b63e6_4_k_cu_836871b0_274794cuda3std3__45__cpo6cbeginE)
_ZN40_INTERNAL_1d5b63e6_4_k_cu_836871b0_274794cuda3std3__45__cpo6cbeginE:
	.zero		1
	.type		_ZN40_INTERNAL_1d5b63e6_4_k_cu_836871b0_274794cuda3std3__48in_placeE,@object
	.size		_ZN40_INTERNAL_1d5b63e6_4_k_cu_836871b0_274794cuda3std3__48in_placeE,(_ZN40_INTERNAL_1d5b63e6_4_k_cu_836871b0_274794cuda3std6ranges3__45__cpo9iter_moveE - _ZN40_INTERNAL_1d5b63e6_4_k_cu_836871b0_274794cuda3std3__48in_placeE)
_ZN40_INTERNAL_1d5b63e6_4_k_cu_836871b0_274794cuda3std3__48in_placeE:
	.zero		1
	.type		_ZN40_INTERNAL_1d5b63e6_4_k_cu_836871b0_274794cuda3std6ranges3__45__cpo9iter_moveE,@object
	.size		_ZN40_INTERNAL_1d5b63e6_4_k_cu_836871b0_274794cuda3std6ranges3__45__cpo9iter_moveE,(_ZN40_INTERNAL_1d5b63e6_4_k_cu_836871b0_274794cuda3std3__45__cpo5beginE - _ZN40_INTERNAL_1d5b63e6_4_k_cu_836871b0_274794cuda3std6ranges3__45__cpo9iter_moveE)
_ZN40_INTERNAL_1d5b63e6_4_k_cu_836871b0_274794cuda3std6ranges3__45__cpo9iter_moveE:
	.zero		1
	.type		_ZN40_INTERNAL_1d5b63e6_4_k_cu_836871b0_274794cuda3std3__45__cpo5beginE,@object
	.size		_ZN40_INTERNAL_1d5b63e6_4_k_cu_836871b0_274794cuda3std3__45__cpo5beginE,(_ZN40_INTERNAL_1d5b63e6_4_k_cu_836871b0_274794cuda3std3__442_GLOBAL__N__1d5b63e6_4_k_cu_836871b0_274796ignoreE - _ZN40_INTERNAL_1d5b63e6_4_k_cu_836871b0_274794cuda3std3__45__cpo5beginE)
_ZN40_INTERNAL_1d5b63e6_4_k_cu_836871b0_274794cuda3std3__45__cpo5beginE:
	.zero		1
	.type		_ZN40_INTERNAL_1d5b63e6_4_k_cu_836871b0_274794cuda3std3__442_GLOBAL__N__1d5b63e6_4_k_cu_836871b0_274796ignoreE,@object
	.size		_ZN40_INTERNAL_1d5b63e6_4_k_cu_836871b0_274794cuda3std3__442_GLOBAL__N__1d5b63e6_4_k_cu_836871b0_274796ignoreE,(_ZN40_INTERNAL_1d5b63e6_4_k_cu_836871b0_274794cute7productE - _ZN40_INTERNAL_1d5b63e6_4_k_cu_836871b0_274794cuda3std3__442_GLOBAL__N__1d5b63e6_4_k_cu_836871b0_274796ignoreE)
_ZN40_INTERNAL_1d5b63e6_4_k_cu_836871b0_274794cuda3std3__442_GLOBAL__N__1d5b63e6_4_k_cu_836871b0_274796ignoreE:
	.zero		1
	.type		_ZN40_INTERNAL_1d5b63e6_4_k_cu_836871b0_274794cute7productE,@object
	.size		_ZN40_INTERNAL_1d5b63e6_4_k_cu_836871b0_274794cute7productE,(_ZN40_INTERNAL_1d5b63e6_4_k_cu_836871b0_274794cuda3std3__45__cpo3endE - _ZN40_INTERNAL_1d5b63e6_4_k_cu_836871b0_274794cute7productE)
_ZN40_INTERNAL_1d5b63e6_4_k_cu_836871b0_274794cute7productE:
	.zero		1
	.type		_ZN40_INTERNAL_1d5b63e6_4_k_cu_836871b0_274794cuda3std3__45__cpo3endE,@object
	.size		_ZN40_INTERNAL_1d5b63e6_4_k_cu_836871b0_274794cuda3std3__45__cpo3endE,(_ZN40_INTERNAL_1d5b63e6_4_k_cu_836871b0_274794cuda3std3__419piecewise_constructE - _ZN40_INTERNAL_1d5b63e6_4_k_cu_836871b0_274794cuda3std3__45__cpo3endE)
_ZN40_INTERNAL_1d5b63e6_4_k_cu_836871b0_274794cuda3std3__45__cpo3endE:
	.zero		1
	.type		_ZN40_INTERNAL_1d5b63e6_4_k_cu_836871b0_274794cuda3std3__419piecewise_constructE,@object
	.size		_ZN40_INTERNAL_1d5b63e6_4_k_cu_836871b0_274794cuda3std3__419piecewise_constructE,(_ZN40_INTERNAL_1d5b63e6_4_k_cu_836871b0_274794cuda3std3__45__cpo4cendE - _ZN40_INTERNAL_1d5b63e6_4_k_cu_836871b0_274794cuda3std3__419piecewise_constructE)
_ZN40_INTERNAL_1d5b63e6_4_k_cu_836871b0_274794cuda3std3__419piecewise_constructE:
	.zero		1
	.type		_ZN40_INTERNAL_1d5b63e6_4_k_cu_836871b0_274794cuda3std3__45__cpo4cendE,@object
	.size		_ZN40_INTERNAL_1d5b63e6_4_k_cu_836871b0_274794cuda3std3__45__cpo4cendE,(_ZN40_INTERNAL_1d5b63e6_4_k_cu_836871b0_274794cuda3std6ranges3__45__cpo4swapE - _ZN40_INTERNAL_1d5b63e6_4_k_cu_836871b0_274794cuda3std3__45__cpo4cendE)
_ZN40_INTERNAL_1d5b63e6_4_k_cu_836871b0_274794cuda3std3__45__cpo4cendE:
	.zero		1
	.type		_ZN40_INTERNAL_1d5b63e6_4_k_cu_836871b0_274794cuda3std6ranges3__45__cpo4swapE,@object
	.size		_ZN40_INTERNAL_1d5b63e6_4_k_cu_836871b0_274794cuda3std6ranges3__45__cpo4swapE,(.L_11 - _ZN40_INTERNAL_1d5b63e6_4_k_cu_836871b0_274794cuda3std6ranges3__45__cpo4swapE)
_ZN40_INTERNAL_1d5b63e6_4_k_cu_836871b0_274794cuda3std6ranges3__45__cpo4swapE:
	.zero		1
.L_11:


//--------------------- .nv.constant0._ZN7cutlass13device_kernelINS_4gemm6kernel13GemmUniversalIN4cute5tupleIJiiiiEEENS1_10collective13CollectiveMmaINS1_35MainloopSm100TmaUmmaWarpSpecializedILi2ELi2ELi4ENS5_IJNS4_1CILi2EEENSA_ILi1EEESC_EEEEENS5_IJNSA_ILi64EEENSA_ILi256EEESG_EEENS_12float_e4m3_tENS5_IJlSC_lEEESI_SJ_NS4_8TiledMMAINS4_8MMA_AtomIJNS4_10MMA_TraitsINS4_19SM100_MMA_F8F6F4_SSEJSI_SI_fSF_SG_NS4_17integral_constantINS4_4UMMA5MajorELSQ_0EEESR_NSO_INSP_7ScaleInELSS_0EEEST_EEEEEENS4_6LayoutINS5_IJSC_SC_SC_EEENS5_IJNSA_ILi0EEESY_SY_EEEEENS5_IJNS4_10UnderscoreES11_S11_EEEEENS4_13SM90_TMA_LOADENS4_14ComposedLayoutINS4_7SwizzleILi3ELi4ELi3EEENS4_18smem_ptr_flag_bitsILi8EEENSW_INS5_IJNSA_ILi8EEENSA_ILi128EEEEEENS5_IJS1B_SC_EEEEEEEvNS4_8identityENS4_23SM90_TMA_LOAD_MULTICASTES1F_vS1G_EENS_8epilogue10collective18CollectiveEpilogueINS1J_23Sm100TmaWarpSpecializedILi4ELi2ELi32ELb0ELb0EEEJSH_NS5_IJNSW_ISF_SC_EES1O_EEESI_SJ_SI_SJ_NS1J_6fusion15FusionCallbacksIS1N_NS1Q_17LinearCombinationISI_fSI_fLNS_15FloatRoundStyleE2EEESH_S1P_JEEENS4_5SM1004TMEM4LOAD26SM100_TMEM_LOAD_16dp32b32xES14_NS15_INS16_ILi2ELi4ELi3EEES19_NSW_INS5_IJS1A_SF_EEENS5_IJSF_SC_EEEEEEENS4_39AutoVectorizingCopyWithAssumedAlignmentILi128EEENS4_14SM90_TMA_STOREES24_S26_S26_EEEvvEEEEvNT_6ParamsE --------------------------
	.section	.nv.constant0._ZN7cutlass13device_kernelINS_4gemm6kernel13GemmUniversalIN4cute5tupleIJiiiiEEENS1_10collective13CollectiveMmaINS1_35MainloopSm100TmaUmmaWarpSpecializedILi2ELi2ELi4ENS5_IJNS4_1CILi2EEENSA_ILi1EEESC_EEEEENS5_IJNSA_ILi64EEENSA_ILi256EEESG_EEENS_12float_e4m3_tENS5_IJlSC_lEEESI_SJ_NS4_8TiledMMAINS4_8MMA_AtomIJNS4_10MMA_TraitsINS4_19SM100_MMA_F8F6F4_SSEJSI_SI_fSF_SG_NS4_17integral_constantINS4_4UMMA5MajorELSQ_0EEESR_NSO_INSP_7ScaleInELSS_0EEEST_EEEEEENS4_6LayoutINS5_IJSC_SC_SC_EEENS5_IJNSA_ILi0EEESY_SY_EEEEENS5_IJNS4_10UnderscoreES11_S11_EEEEENS4_13SM90_TMA_LOADENS4_14ComposedLayoutINS4_7SwizzleILi3ELi4ELi3EEENS4_18smem_ptr_flag_bitsILi8EEENSW_INS5_IJNSA_ILi8EEENSA_ILi128EEEEEENS5_IJS1B_SC_EEEEEEEvNS4_8identityENS4_23SM90_TMA_LOAD_MULTICASTES1F_vS1G_EENS_8epilogue10collective18CollectiveEpilogueINS1J_23Sm100TmaWarpSpecializedILi4ELi2ELi32ELb0ELb0EEEJSH_NS5_IJNSW_ISF_SC_EES1O_EEESI_SJ_SI_SJ_NS1J_6fusion15FusionCallbacksIS1N_NS1Q_17LinearCombinationISI_fSI_fLNS_15FloatRoundStyleE2EEESH_S1P_JEEENS4_5SM1004TMEM4LOAD26SM100_TMEM_LOAD_16dp32b32xES14_NS15_INS16_ILi2ELi4ELi3EEES19_NSW_INS5_IJS1A_SF_EEENS5_IJSF_SC_EEEEEEENS4_39AutoVectorizingCopyWithAssumedAlignmentILi128EEENS4_14SM90_TMA_STOREES24_S26_S26_EEEvvEEEEvNT_6ParamsE,"a",@progbits
	.sectionflags	@""
	.align	4
.nv.constant0._ZN7cutlass13device_kernelINS_4gemm6kernel13GemmUniversalIN4cute5tupleIJiiiiEEENS1_10collective13CollectiveMmaINS1_35MainloopSm100TmaUmmaWarpSpecializedILi2ELi2ELi4ENS5_IJNS4_1CILi2EEENSA_ILi1EEESC_EEEEENS5_IJNSA_ILi64EEENSA_ILi256EEESG_EEENS_12float_e4m3_tENS5_IJlSC_lEEESI_SJ_NS4_8TiledMMAINS4_8MMA_AtomIJNS4_10MMA_TraitsINS4_19SM100_MMA_F8F6F4_SSEJSI_SI_fSF_SG_NS4_17integral_constantINS4_4UMMA5MajorELSQ_0EEESR_NSO_INSP_7ScaleInELSS_0EEEST_EEEEEENS4_6LayoutINS5_IJSC_SC_SC_EEENS5_IJNSA_ILi0EEESY_SY_EEEEENS5_IJNS4_10UnderscoreES11_S11_EEEEENS4_13SM90_TMA_LOADENS4_14ComposedLayoutINS4_7SwizzleILi3ELi4ELi3EEENS4_18smem_ptr_flag_bitsILi8EEENSW_INS5_IJNSA_ILi8EEENSA_ILi128EEEEEENS5_IJS1B_SC_EEEEEEEvNS4_8identityENS4_23SM90_TMA_LOAD_MULTICASTES1F_vS1G_EENS_8epilogue10collective18CollectiveEpilogueINS1J_23Sm100TmaWarpSpecializedILi4ELi2ELi32ELb0ELb0EEEJSH_NS5_IJNSW_ISF_SC_EES1O_EEESI_SJ_SI_SJ_NS1J_6fusion15FusionCallbacksIS1N_NS1Q_17LinearCombinationISI_fSI_fLNS_15FloatRoundStyleE2EEESH_S1P_JEEENS4_5SM1004TMEM4LOAD26SM100_TMEM_LOAD_16dp32b32xES14_NS15_INS16_ILi2ELi4ELi3EEES19_NSW_INS5_IJS1A_SF_EEENS5_IJSF_SC_EEEEEEENS4_39AutoVectorizingCopyWithAssumedAlignmentILi128EEENS4_14SM90_TMA_STOREES24_S26_S26_EEEvvEEEEvNT_6ParamsE:
	.zero		2944


//--------------------- SYMBOLS --------------------------

	.type		.nv.reservedSmem.offset0,@object
	.size		.nv.reservedSmem.offset0,0x4
	.type		.nv.reservedSmem.cap,@object
	.size		.nv.reservedSmem.cap,0x4
	.type		__assertfail,@function
